// auto-generated by cutlass_sweep.gemm — config: {"arch": "sm_100", "cluster_m": 2, "cluster_n": 2, "dtype": "int8", "stages": 5, "tile_k": 32, "tile_m": 64, "tile_n": 128}
#include "cutlass/cutlass.h"
#include "cutlass/gemm/collective/collective_builder.hpp"
#include "cutlass/gemm/device/gemm_universal_adapter.h"
#include "cutlass/gemm/kernel/gemm_universal.hpp"
#include "cutlass/epilogue/collective/collective_builder.hpp"

using ElemA = int8_t;
using ElemB = int8_t;
using ElemCD = int8_t;
using Acc  = int32_t;
using TileShape    = cute::Shape<cute::_64, cute::_128, cute::_32>;
using ClusterShape = cute::Shape<cute::_2, cute::_2, cute::_1>;

using CollectiveEpilogue = typename cutlass::epilogue::collective::CollectiveBuilder<
    cutlass::arch::Sm100, cutlass::arch::OpClassTensorOp,
    TileShape, ClusterShape,
    cutlass::epilogue::collective::EpilogueTileAuto,
    Acc, Acc,
    ElemCD, cutlass::layout::RowMajor, 128 / cutlass::sizeof_bits<ElemCD>::value,
    ElemCD, cutlass::layout::RowMajor, 128 / cutlass::sizeof_bits<ElemCD>::value,
    cutlass::epilogue::collective::EpilogueScheduleAuto
  >::CollectiveOp;

using CollectiveMainloop = typename cutlass::gemm::collective::CollectiveBuilder<
    cutlass::arch::Sm100, cutlass::arch::OpClassTensorOp,
    ElemA, cutlass::layout::RowMajor, 128 / cutlass::sizeof_bits<ElemA>::value,
    ElemB, cutlass::layout::ColumnMajor, 128 / cutlass::sizeof_bits<ElemB>::value,
    Acc,
    TileShape, ClusterShape,
    cutlass::gemm::collective::StageCount<5>,
    cutlass::gemm::collective::KernelScheduleAuto
  >::CollectiveOp;

using GemmKernel = cutlass::gemm::kernel::GemmUniversal<
    cute::Shape<int,int,int,int>,
    CollectiveMainloop,
    CollectiveEpilogue
>;
using Gemm = cutlass::gemm::device::GemmUniversalAdapter<GemmKernel>;

// Force the device kernel symbol into the cubin without needing a host main.
auto* _anchor = &cutlass::device_kernel<GemmKernel>;


// ===== COMPILED SASS (sm_100a) =====

	.target	sm_100a

	.elftype	@"ET_EXEC"


//--------------------- .note.nv.tkinfo           --------------------------
	.section	.note.nv.tkinfo,"",@"SHT_NOTE"
	.sectionflags	@"SHF_NOTE_NV_TKINFO"
	.tkinfo
        /*0018*/ 	.word	0x00000002
        /*0030*/ 	.string	""
        /*0030*/ 	.string	"ptxas"
        /*0030*/ 	.string	"Cuda compilation tools, release 13.0, V13.0.88"
        /*0030*/ 	.string	"Build cuda_13.0.r13.0/compiler.36424714_0"
        /*0030*/ 	.string	"-arch sm_100a -m 64 "



//--------------------- .note.nv.cuinfo           --------------------------
	.section	.note.nv.cuinfo,"",@"SHT_NOTE"
	.sectionflags	@"SHF_NOTE_NV_CUINFO"
        /*0018*/ 	.short	0x0002
        /*001a*/ 	.short	0x0064
        /*001c*/ 	.short	0x0082
	.zero		2


//--------------------- .nv.info                  --------------------------
	.section	.nv.info,"",@"SHT_CUDA_INFO"
	.align	4


	//----- nvinfo : EIATTR_REGCOUNT
	.align		4
        /*0000*/ 	.byte	0x04, 0x2f
        /*0002*/ 	.short	(.L_19 - .L_18)
	.align		4
.L_18:
        /*0004*/ 	.word	index@(_ZN7cutlass13device_kernelINS_4gemm6kernel13GemmUniversalIN4cute5tupleIJiiiiEEENS1_10collective13CollectiveMmaINS1_35MainloopSm100TmaUmmaWarpSpecializedILi5ELi2ELi4ENS5_IJNS4_1CILi2EEESB_NSA_ILi1EEEEEEEENS5_IJNSA_ILi64EEENSA_ILi128EEENSA_ILi32EEEEEEaNS5_IJlSC_lEEEaSJ_NS4_8TiledMMAINS4_8MMA_AtomIJNS4_15SM100_MMA_S8_SSIaaiLi64ELi128ELNS4_4UMMA5MajorE0ELSO_0ELNSN_8SaturateE0EEEEEENS4_6LayoutINS5_IJSC_SC_SC_EEENS5_IJNSA_ILi0EEESU_SU_EEEEENS5_IJNS4_10UnderscoreESX_SX_EEEEENS4_23SM90_TMA_LOAD_MULTICASTENS4_14ComposedLayoutINS4_7SwizzleILi1ELi4ELi3EEENS4_18smem_ptr_flag_bitsILi8EEENSS_INS5_IJNSA_ILi8EEESH_EEENS5_IJSH_SC_EEEEEEEvNS4_8identityES10_S1A_vS1B_EENS_8epilogue10collective18CollectiveEpilogueINS1D_23Sm100TmaWarpSpecializedILi2ELi2ELi32ELb0ELb0EEEJSI_NS5_IJNSS_ISF_SC_EES1I_EEEaSJ_aSJ_NS1D_6fusion15FusionCallbacksIS1H_NS1K_17LinearCombinationIaiaiLNS_15FloatRoundStyleE2EEESI_S1J_JEEENS4_5SM1004TMEM4LOAD26SM100_TMEM_LOAD_16dp32b32xENS4_13SM90_TMA_LOADENS11_INS12_ILi2ELi4ELi3EEES15_NSS_INS5_IJS16_SF_EEENS5_IJSF_SC_EEEEEEENS4_39AutoVectorizingCopyWithAssumedAlignmentILi128EEENS4_14SM90_TMA_STOREES1Z_S21_S21_EEEvvEEEEvNT_6ParamsE)
        /*0008*/ 	.word	0x0000005a


	//----- nvinfo : EIATTR_FRAME_SIZE
	.align		4
.L_19:
        /*000c*/ 	.byte	0x04, 0x11
        /*000e*/ 	.short	(.L_21 - .L_20)
	.align		4
.L_20:
        /*0010*/ 	.word	index@($__internal_2_$__cuda_sm10x_tcgen05_guardrail_trap_unallocated_columns_being_dealloced)
        /*0014*/ 	.word	0x00000000


	//----- nvinfo : EIATTR_FRAME_SIZE
	.align		4
.L_21:
        /*0018*/ 	.byte	0x04, 0x11
        /*001a*/ 	.short	(.L_23 - .L_22)
	.align		4
.L_22:
        /*001c*/ 	.word	index@($__internal_1_$__cuda_sm10x_tcgen05_guardrail_trap_phase_invalid_during_alloc)
        /*0020*/ 	.word	0x00000000


	//----- nvinfo : EIATTR_FRAME_SIZE
	.align		4
.L_23:
        /*0024*/ 	.byte	0x04, 0x11
        /*0026*/ 	.short	(.L_25 - .L_24)
	.align		4
.L_24:
        /*0028*/ 	.word	index@($__internal_0_$__cuda_sm10x_tcgen05_guardrail_trap_col_being_dealloced_not_returned_by_alloc)
        /*002c*/ 	.word	0x00000000


	//----- nvinfo : EIATTR_FRAME_SIZE
	.align		4
.L_25:
        /*0030*/ 	.byte	0x04, 0x11
        /*0032*/ 	.short	(.L_27 - .L_26)
	.align		4
.L_26:
        /*0034*/ 	.word	index@(_ZN7cutlass13device_kernelINS_4gemm6kernel13GemmUniversalIN4cute5tupleIJiiiiEEENS1_10collective13CollectiveMmaINS1_35MainloopSm100TmaUmmaWarpSpecializedILi5ELi2ELi4ENS5_IJNS4_1CILi2EEESB_NSA_ILi1EEEEEEEENS5_IJNSA_ILi64EEENSA_ILi128EEENSA_ILi32EEEEEEaNS5_IJlSC_lEEEaSJ_NS4_8TiledMMAINS4_8MMA_AtomIJNS4_15SM100_MMA_S8_SSIaaiLi64ELi128ELNS4_4UMMA5MajorE0ELSO_0ELNSN_8SaturateE0EEEEEENS4_6LayoutINS5_IJSC_SC_SC_EEENS5_IJNSA_ILi0EEESU_SU_EEEEENS5_IJNS4_10UnderscoreESX_SX_EEEEENS4_23SM90_TMA_LOAD_MULTICASTENS4_14ComposedLayoutINS4_7SwizzleILi1ELi4ELi3EEENS4_18smem_ptr_flag_bitsILi8EEENSS_INS5_IJNSA_ILi8EEESH_EEENS5_IJSH_SC_EEEEEEEvNS4_8identityES10_S1A_vS1B_EENS_8epilogue10collective18CollectiveEpilogueINS1D_23Sm100TmaWarpSpecializedILi2ELi2ELi32ELb0ELb0EEEJSI_NS5_IJNSS_ISF_SC_EES1I_EEEaSJ_aSJ_NS1D_6fusion15FusionCallbacksIS1H_NS1K_17LinearCombinationIaiaiLNS_15FloatRoundStyleE2EEESI_S1J_JEEENS4_5SM1004TMEM4LOAD26SM100_TMEM_LOAD_16dp32b32xENS4_13SM90_TMA_LOADENS11_INS12_ILi2ELi4ELi3EEES15_NSS_INS5_IJS16_SF_EEENS5_IJSF_SC_EEEEEEENS4_39AutoVectorizingCopyWithAssumedAlignmentILi128EEENS4_14SM90_TMA_STOREES1Z_S21_S21_EEEvvEEEEvNT_6ParamsE)
        /*0038*/ 	.word	0x00000000


	//----- nvinfo : EIATTR_MIN_STACK_SIZE
	.align		4
.L_27:
        /*003c*/ 	.byte	0x04, 0x12
        /*003e*/ 	.short	(.L_29 - .L_28)
	.align		4
.L_28:
        /*0040*/ 	.word	index@(_ZN7cutlass13device_kernelINS_4gemm6kernel13GemmUniversalIN4cute5tupleIJiiiiEEENS1_10collective13CollectiveMmaINS1_35MainloopSm100TmaUmmaWarpSpecializedILi5ELi2ELi4ENS5_IJNS4_1CILi2EEESB_NSA_ILi1EEEEEEEENS5_IJNSA_ILi64EEENSA_ILi128EEENSA_ILi32EEEEEEaNS5_IJlSC_lEEEaSJ_NS4_8TiledMMAINS4_8MMA_AtomIJNS4_15SM100_MMA_S8_SSIaaiLi64ELi128ELNS4_4UMMA5MajorE0ELSO_0ELNSN_8SaturateE0EEEEEENS4_6LayoutINS5_IJSC_SC_SC_EEENS5_IJNSA_ILi0EEESU_SU_EEEEENS5_IJNS4_10UnderscoreESX_SX_EEEEENS4_23SM90_TMA_LOAD_MULTICASTENS4_14ComposedLayoutINS4_7SwizzleILi1ELi4ELi3EEENS4_18smem_ptr_flag_bitsILi8EEENSS_INS5_IJNSA_ILi8EEESH_EEENS5_IJSH_SC_EEEEEEEvNS4_8identityES10_S1A_vS1B_EENS_8epilogue10collective18CollectiveEpilogueINS1D_23Sm100TmaWarpSpecializedILi2ELi2ELi32ELb0ELb0EEEJSI_NS5_IJNSS_ISF_SC_EES1I_EEEaSJ_aSJ_NS1D_6fusion15FusionCallbacksIS1H_NS1K_17LinearCombinationIaiaiLNS_15FloatRoundStyleE2EEESI_S1J_JEEENS4_5SM1004TMEM4LOAD26SM100_TMEM_LOAD_16dp32b32xENS4_13SM90_TMA_LOADENS11_INS12_ILi2ELi4ELi3EEES15_NSS_INS5_IJS16_SF_EEENS5_IJSF_SC_EEEEEEENS4_39AutoVectorizingCopyWithAssumedAlignmentILi128EEENS4_14SM90_TMA_STOREES1Z_S21_S21_EEEvvEEEEvNT_6ParamsE)
        /*0044*/ 	.word	0x00000000
.L_29:


//--------------------- .nv.compat                --------------------------
	.section	.nv.compat,"",@"SHT_CUDA_COMPAT_INFO"
	.align	4
        /*0000*/ 	.byte	0x02, 0x09, 0x01, 0x00, 0x02, 0x02, 0x03, 0x00, 0x02, 0x05, 0x06, 0x00, 0x03, 0x07, 0x01, 0x01
        /*0010*/ 	.byte	0x02, 0x03, 0x01, 0x00, 0x02, 0x06, 0x01, 0x00, 0x04, 0x0b, 0x08, 0x00, 0x01, 0x00, 0x00, 0x00
        /*0020*/ 	.byte	0x00, 0x00, 0x00, 0x00


//--------------------- .nv.info._ZN7cutlass13device_kernelINS_4gemm6kernel13GemmUniversalIN4cute5tupleIJiiiiEEENS1_10collective13CollectiveMmaINS1_35MainloopSm100TmaUmmaWarpSpecializedILi5ELi2ELi4ENS5_IJNS4_1CILi2EEESB_NSA_ILi1EEEEEEEENS5_IJNSA_ILi64EEENSA_ILi128EEENSA_ILi32EEEEEEaNS5_IJlSC_lEEEaSJ_NS4_8TiledMMAINS4_8MMA_AtomIJNS4_15SM100_MMA_S8_SSIaaiLi64ELi128ELNS4_4UMMA5MajorE0ELSO_0ELNSN_8SaturateE0EEEEEENS4_6LayoutINS5_IJSC_SC_SC_EEENS5_IJNSA_ILi0EEESU_SU_EEEEENS5_IJNS4_10UnderscoreESX_SX_EEEEENS4_23SM90_TMA_LOAD_MULTICASTENS4_14ComposedLayoutINS4_7SwizzleILi1ELi4ELi3EEENS4_18smem_ptr_flag_bitsILi8EEENSS_INS5_IJNSA_ILi8EEESH_EEENS5_IJSH_SC_EEEEEEEvNS4_8identityES10_S1A_vS1B_EENS_8epilogue10collective18CollectiveEpilogueINS1D_23Sm100TmaWarpSpecializedILi2ELi2ELi32ELb0ELb0EEEJSI_NS5_IJNSS_ISF_SC_EES1I_EEEaSJ_aSJ_NS1D_6fusion15FusionCallbacksIS1H_NS1K_17LinearCombinationIaiaiLNS_15FloatRoundStyleE2EEESI_S1J_JEEENS4_5SM1004TMEM4LOAD26SM100_TMEM_LOAD_16dp32b32xENS4_13SM90_TMA_LOADENS11_INS12_ILi2ELi4ELi3EEES15_NSS_INS5_IJS16_SF_EEENS5_IJSF_SC_EEEEEEENS4_39AutoVectorizingCopyWithAssumedAlignmentILi128EEENS4_14SM90_TMA_STOREES1Z_S21_S21_EEEvvEEEEvNT_6ParamsE --------------------------
	.section	.nv.info._ZN7cutlass13device_kernelINS_4gemm6kernel13GemmUniversalIN4cute5tupleIJiiiiEEENS1_10collective13CollectiveMmaINS1_35MainloopSm100TmaUmmaWarpSpecializedILi5ELi2ELi4ENS5_IJNS4_1CILi2EEESB_NSA_ILi1EEEEEEEENS5_IJNSA_ILi64EEENSA_ILi128EEENSA_ILi32EEEEEEaNS5_IJlSC_lEEEaSJ_NS4_8TiledMMAINS4_8MMA_AtomIJNS4_15SM100_MMA_S8_SSIaaiLi64ELi128ELNS4_4UMMA5MajorE0ELSO_0ELNSN_8SaturateE0EEEEEENS4_6LayoutINS5_IJSC_SC_SC_EEENS5_IJNSA_ILi0EEESU_SU_EEEEENS5_IJNS4_10UnderscoreESX_SX_EEEEENS4_23SM90_TMA_LOAD_MULTICASTENS4_14ComposedLayoutINS4_7SwizzleILi1ELi4ELi3EEENS4_18smem_ptr_flag_bitsILi8EEENSS_INS5_IJNSA_ILi8EEESH_EEENS5_IJSH_SC_EEEEEEEvNS4_8identityES10_S1A_vS1B_EENS_8epilogue10collective18CollectiveEpilogueINS1D_23Sm100TmaWarpSpecializedILi2ELi2ELi32ELb0ELb0EEEJSI_NS5_IJNSS_ISF_SC_EES1I_EEEaSJ_aSJ_NS1D_6fusion15FusionCallbacksIS1H_NS1K_17LinearCombinationIaiaiLNS_15FloatRoundStyleE2EEESI_S1J_JEEENS4_5SM1004TMEM4LOAD26SM100_TMEM_LOAD_16dp32b32xENS4_13SM90_TMA_LOADENS11_INS12_ILi2ELi4ELi3EEES15_NSS_INS5_IJS16_SF_EEENS5_IJSF_SC_EEEEEEENS4_39AutoVectorizingCopyWithAssumedAlignmentILi128EEENS4_14SM90_TMA_STOREES1Z_S21_S21_EEEvvEEEEvNT_6ParamsE,"",@"SHT_CUDA_INFO"
	.sectionflags	@""
	.align	4


	//----- nvinfo : EIATTR_CUDA_API_VERSION
	.align		4
        /*0000*/ 	.byte	0x04, 0x37
        /*0002*/ 	.short	(.L_31 - .L_30)
.L_30:
        /*0004*/ 	.word	0x00000082


	//----- nvinfo : EIATTR_KPARAM_INFO
	.align		4
.L_31:
        /*0008*/ 	.byte	0x04, 0x17
        /*000a*/ 	.short	(.L_33 - .L_32)
.L_32:
        /*000c*/ 	.word	0x00000000
        /*0010*/ 	.short	0x0000
        /*0012*/ 	.short	0x0000
        /*0014*/ 	.byte	0x00, 0xf0, 0x01, 0x20


	//----- nvinfo : EIATTR_AT_ENTRY_FRAGMENTS
	.align		4
.L_33:
        /*0018*/ 	.byte	0x04, 0x4f
        /*001a*/ 	.short	(.L_35 - .L_34)


	//   ....[0]....
.L_34:
        /*001c*/ 	.word	0x00000006


	//----- nvinfo : EIATTR_RESERVED_SMEM_USED
	.align		4
.L_35:
        /*0020*/ 	.byte	0x01, 0x41
	.zero		2


	//----- nvinfo : EIATTR_SPARSE_MMA_MASK
	.align		4
        /*0024*/ 	.byte	0x03, 0x50
        /*0026*/ 	.short	0x0000


	//----- nvinfo : EIATTR_TCGEN05_1CTA_USED
	.align		4
        /*0028*/ 	.byte	0x01, 0x51
	.zero		2


	//----- nvinfo : EIATTR_MAXREG_COUNT
	.align		4
        /*002c*/ 	.byte	0x03, 0x1b
        /*002e*/ 	.short	0x00ff


	//----- nvinfo : EIATTR_NUM_BARRIERS
	.align		4
        /*0030*/ 	.byte	0x02, 0x4c
        /*0032*/ 	.byte	0x07
	.zero		1


	//----- nvinfo : EIATTR_EXTERNS
	.align		4
        /*0034*/ 	.byte	0x04, 0x0f
        /*0036*/ 	.short	(.L_37 - .L_36)


	//   ....[0]....
	.align		4
.L_36:
        /*0038*/ 	.word	index@(__assertfail)


	//----- nvinfo : EIATTR_MERCURY_ISA_VERSION
	.align		4
.L_37:
        /*003c*/ 	.byte	0x03, 0x5f
        /*003e*/ 	.short	0x0101


	//----- nvinfo : EIATTR_INT_WARP_WIDE_INSTR_OFFSETS
	.align		4
        /*0040*/ 	.byte	0x04, 0x31
        /*0042*/ 	.short	(.L_39 - .L_38)


	//   ....[0]....
.L_38:
        /*0044*/ 	.word	0x00003d60


	//   ....[1]....
        /*0048*/ 	.word	0x00003d90


	//   ....[2]....
        /*004c*/ 	.word	0x00003db0


	//   ....[3]....
        /*0050*/ 	.word	0x000048d0


	//   ....[4]....
        /*0054*/ 	.word	0x00004940


	//   ....[5]....
        /*0058*/ 	.word	0x00004a20


	//   ....[6]....
        /*005c*/ 	.word	0x00004ad0


	//----- nvinfo : EIATTR_COOP_GROUP_MASK_REGIDS
	.align		4
.L_39:
        /*0060*/ 	.byte	0x04, 0x29
        /*0062*/ 	.short	(.L_41 - .L_40)


	//   ....[0]....
.L_40:
        /*0064*/ 	.word	0xffffffff


	//   ....[1]....
        /*0068*/ 	.word	0xffffffff


	//   ....[2]....
        /*006c*/ 	.word	0xffffffff


	//   ....[3]....
        /*0070*/ 	.word	0xffffffff


	//   ....[4]....
        /*0074*/ 	.word	0xffffffff


	//   ....[5]....
        /*0078*/ 	.word	0xffffffff


	//   ....[6]....
        /*007c*/ 	.word	0xffffffff


	//   ....[7]....
        /*0080*/ 	.word	0xffffffff


	//   ....[8]....
        /*0084*/ 	.word	0xffffffff


	//   ....[9]....
        /*0088*/ 	.word	0xffffffff


	//   ....[10]....
        /*008c*/ 	.word	0xffffffff


	//   ....[11]....
        /*0090*/ 	.word	0xffffffff


	//   ....[12]....
        /*0094*/ 	.word	0xffffffff


	//   ....[13]....
        /*0098*/ 	.word	0xffffffff


	//----- nvinfo : EIATTR_COOP_GROUP_INSTR_OFFSETS
	.align		4
.L_41:
        /*009c*/ 	.byte	0x04, 0x28
        /*009e*/ 	.short	(.L_43 - .L_42)


	//   ....[0]....
.L_42:
        /*00a0*/ 	.word	0x00000080


	//   ....[1]....
        /*00a4*/ 	.word	0x000004f0


	//   ....[2]....
        /*00a8*/ 	.word	0x000006c0


	//   ....[3]....
        /*00ac*/ 	.word	0x00000820


	//   ....[4]....
        /*00b0*/ 	.word	0x00000920


	//   ....[5]....
        /*00b4*/ 	.word	0x00000a90


	//   ....[6]....
        /*00b8*/ 	.word	0x00000c30


	//   ....[7]....
        /*00bc*/ 	.word	0x00000de0


	//   ....[8]....
        /*00c0*/ 	.word	0x00002160


	//   ....[9]....
        /*00c4*/ 	.word	0x000030a0


	//   ....[10]....
        /*00c8*/ 	.word	0x000032b0


	//   ....[11]....
        /*00cc*/ 	.word	0x000032e0


	//   ....[12]....
        /*00d0*/ 	.word	0x00003c40


	//   ....[13]....
        /*00d4*/ 	.word	0x00003e70


	//----- nvinfo : EIATTR_VRC_CTA_INIT_COUNT
	.align		4
.L_43:
        /*00d8*/ 	.byte	0x02, 0x4a
        /*00da*/ 	.byte	0x80
	.zero		1


	//----- nvinfo : EIATTR_SYSCALL_OFFSETS
	.align		4
        /*00dc*/ 	.byte	0x04, 0x46
        /*00de*/ 	.short	(.L_45 - .L_44)


	//   ....[0]....
.L_44:
        /*00e0*/ 	.word	0x000056d0


	//   ....[1]....
        /*00e4*/ 	.word	0x00005810


	//   ....[2]....
        /*00e8*/ 	.word	0x00006040


	//   ....[3]....
        /*00ec*/ 	.word	0x00006de0


	//----- nvinfo : EIATTR_MBARRIER_INSTR_OFFSETS
	.align		4
.L_45:
        /*00f0*/ 	.byte	0x04, 0x39
        /*00f2*/ 	.short	(.L_47 - .L_46)


	//   ....[0]....
.L_46:
        /*00f4*/ 	.word	0x00000610
        /*00f8*/ 	.word	0x000000ff
        /*00fc*/ 	.word	0x00000000
        /*0100*/ 	.short	0x0100
        /*0102*/ 	.byte	0x04
	.zero		1


	//   ....[1]....
        /*0104*/ 	.word	0x00000620
        /*0108*/ 	.word	0x000000ff
        /*010c*/ 	.word	0x00000028
        /*0110*/ 	.short	0x0100
        /*0112*/ 	.byte	0x04
	.zero		1


	//   ....[2]....
        /*0114*/ 	.word	0x00000630
        /*0118*/ 	.word	0x000000ff
        /*011c*/ 	.word	0x00000008
        /*0120*/ 	.short	0x0100
        /*0122*/ 	.byte	0x04
	.zero		1


	//   ....[3]....
        /*0124*/ 	.word	0x00000640
        /*0128*/ 	.word	0x000000ff
        /*012c*/ 	.word	0x00000030
        /*0130*/ 	.short	0x0100
        /*0132*/ 	.byte	0x04
	.zero		1


	//   ....[4]....
        /*0134*/ 	.word	0x00000650
        /*0138*/ 	.word	0x000000ff
        /*013c*/ 	.word	0x00000010
        /*0140*/ 	.short	0x0100
        /*0142*/ 	.byte	0x04
	.zero		1


	//   ....[5]....
        /*0144*/ 	.word	0x00000660
        /*0148*/ 	.word	0x000000ff
        /*014c*/ 	.word	0x00000038
        /*0150*/ 	.short	0x0100
        /*0152*/ 	.byte	0x04
	.zero		1


	//   ....[6]....
        /*0154*/ 	.word	0x00000670
        /*0158*/ 	.word	0x000000ff
        /*015c*/ 	.word	0x00000018
        /*0160*/ 	.short	0x0100
        /*0162*/ 	.byte	0x04
	.zero		1


	//   ....[7]....
        /*0164*/ 	.word	0x00000680
        /*0168*/ 	.word	0x000000ff
        /*016c*/ 	.word	0x00000040
        /*0170*/ 	.short	0x0100
        /*0172*/ 	.byte	0x04
	.zero		1


	//   ....[8]....
        /*0174*/ 	.word	0x00000690
        /*0178*/ 	.word	0x000000ff
        /*017c*/ 	.word	0x00000020
        /*0180*/ 	.short	0x0100
        /*0182*/ 	.byte	0x04
	.zero		1


	//   ....[9]....
        /*0184*/ 	.word	0x000006a0
        /*0188*/ 	.word	0x000000ff
        /*018c*/ 	.word	0x00000048
        /*0190*/ 	.short	0x0100
        /*0192*/ 	.byte	0x04
	.zero		1


	//   ....[10]....
        /*0194*/ 	.word	0x000007d0
        /*0198*/ 	.word	0x000000ff
        /*019c*/ 	.word	0x00000050
        /*01a0*/ 	.short	0x0100
        /*01a2*/ 	.byte	0x04
	.zero		1


	//   ....[11]....
        /*01a4*/ 	.word	0x000007e0
        /*01a8*/ 	.word	0x000000ff
        /*01ac*/ 	.word	0x00000060
        /*01b0*/ 	.short	0x0100
        /*01b2*/ 	.byte	0x04
	.zero		1


	//   ....[12]....
        /*01b4*/ 	.word	0x000007f0
        /*01b8*/ 	.word	0x000000ff
        /*01bc*/ 	.word	0x00000058
        /*01c0*/ 	.short	0x0100
        /*01c2*/ 	.byte	0x04
	.zero		1


	//   ....[13]....
        /*01c4*/ 	.word	0x00000800
        /*01c8*/ 	.word	0x000000ff
        /*01cc*/ 	.word	0x00000068
        /*01d0*/ 	.short	0x0100
        /*01d2*/ 	.byte	0x04
	.zero		1


	//   ....[14]....
        /*01d4*/ 	.word	0x000008f0
        /*01d8*/ 	.word	0x000000ff
        /*01dc*/ 	.word	0x00000070
        /*01e0*/ 	.short	0x0100
        /*01e2*/ 	.byte	0x06
	.zero		1


	//   ....[15]....
        /*01e4*/ 	.word	0x00000900
        /*01e8*/ 	.word	0x000000ff
        /*01ec*/ 	.word	0x00000078
        /*01f0*/ 	.short	0x0100
        /*01f2*/ 	.byte	0x06
	.zero		1


	//   ....[16]....
        /*01f4*/ 	.word	0x00000a40
        /*01f8*/ 	.word	0x000000ff
        /*01fc*/ 	.word	0x00000080
        /*0200*/ 	.short	0x0100
        /*0202*/ 	.byte	0x06
	.zero		1


	//   ....[17]....
        /*0204*/ 	.word	0x00000a50
        /*0208*/ 	.word	0x000000ff
        /*020c*/ 	.word	0x00000090
        /*0210*/ 	.short	0x0100
        /*0212*/ 	.byte	0x06
	.zero		1


	//   ....[18]....
        /*0214*/ 	.word	0x00000a60
        /*0218*/ 	.word	0x000000ff
        /*021c*/ 	.word	0x00000088
        /*0220*/ 	.short	0x0100
        /*0222*/ 	.byte	0x06
	.zero		1


	//   ....[19]....
        /*0224*/ 	.word	0x00000a70
        /*0228*/ 	.word	0x000000ff
        /*022c*/ 	.word	0x00000098
        /*0230*/ 	.short	0x0100
        /*0232*/ 	.byte	0x06
	.zero		1


	//   ....[20]....
        /*0234*/ 	.word	0x00000ba0
        /*0238*/ 	.word	0x000000ff
        /*023c*/ 	.word	0x000000a0
        /*0240*/ 	.short	0x0100
        /*0242*/ 	.byte	0x04
	.zero		1


	//   ....[21]....
        /*0244*/ 	.word	0x00000bb0
        /*0248*/ 	.word	0x000000ff
        /*024c*/ 	.word	0x000000c0
        /*0250*/ 	.short	0x0100
        /*0252*/ 	.byte	0x04
	.zero		1


	//   ....[22]....
        /*0254*/ 	.word	0x00000bc0
        /*0258*/ 	.word	0x000000ff
        /*025c*/ 	.word	0x000000a8
        /*0260*/ 	.short	0x0100
        /*0262*/ 	.byte	0x04
	.zero		1


	//   ....[23]....
        /*0264*/ 	.word	0x00000bd0
        /*0268*/ 	.word	0x000000ff
        /*026c*/ 	.word	0x000000c8
        /*0270*/ 	.short	0x0100
        /*0272*/ 	.byte	0x04
	.zero		1


	//   ....[24]....
        /*0274*/ 	.word	0x00000be0
        /*0278*/ 	.word	0x000000ff
        /*027c*/ 	.word	0x000000b0
        /*0280*/ 	.short	0x0100
        /*0282*/ 	.byte	0x04
	.zero		1


	//   ....[25]....
        /*0284*/ 	.word	0x00000bf0
        /*0288*/ 	.word	0x000000ff
        /*028c*/ 	.word	0x000000d0
        /*0290*/ 	.short	0x0100
        /*0292*/ 	.byte	0x04
	.zero		1


	//   ....[26]....
        /*0294*/ 	.word	0x00000c00
        /*0298*/ 	.word	0x000000ff
        /*029c*/ 	.word	0x000000b8
        /*02a0*/ 	.short	0x0100
        /*02a2*/ 	.byte	0x04
	.zero		1


	//   ....[27]....
        /*02a4*/ 	.word	0x00000c10
        /*02a8*/ 	.word	0x000000ff
        /*02ac*/ 	.word	0x000000d8
        /*02b0*/ 	.short	0x0100
        /*02b2*/ 	.byte	0x04
	.zero		1


	//   ....[28]....
        /*02b4*/ 	.word	0x00000d00
        /*02b8*/ 	.word	0x000000ff
        /*02bc*/ 	.word	0x000000e0
        /*02c0*/ 	.short	0x0100
        /*02c2*/ 	.byte	0x04
	.zero		1


	//   ....[29]....
        /*02c4*/ 	.word	0x00000d10
        /*02c8*/ 	.word	0x000000ff
        /*02cc*/ 	.word	0x000000f0
        /*02d0*/ 	.short	0x0100
        /*02d2*/ 	.byte	0x04
	.zero		1


	//   ....[30]....
        /*02d4*/ 	.word	0x00000d20
        /*02d8*/ 	.word	0x000000ff
        /*02dc*/ 	.word	0x000000e8
        /*02e0*/ 	.short	0x0100
        /*02e2*/ 	.byte	0x04
	.zero		1


	//   ....[31]....
        /*02e4*/ 	.word	0x00000d30
        /*02e8*/ 	.word	0x000000ff
        /*02ec*/ 	.word	0x000000f8
        /*02f0*/ 	.short	0x0100
        /*02f2*/ 	.byte	0x04
	.zero		1


	//   ....[32]....
        /*02f4*/ 	.word	0x000019b0
        /*02f8*/ 	.word	0x00000000
        /*02fc*/ 	.word	0x000000f0
        /*0300*/ 	.short	0x010a
        /*0302*/ 	.byte	0xff
	.zero		1


	//   ....[33]....
        /*0304*/ 	.word	0x000019e0
        /*0308*/ 	.word	0x00000000
        /*030c*/ 	.word	0x000000e0
        /*0310*/ 	.short	0x0101
        /*0312*/ 	.byte	0xff
	.zero		1


	//   ....[34]....
        /*0314*/ 	.word	0x00001ac0
        /*0318*/ 	.word	0x000000ff
        /*031c*/ 	.word	0x00000028
        /*0320*/ 	.short	0x010a
        /*0322*/ 	.byte	0x04
	.zero		1


	//   ....[35]....
        /*0324*/ 	.word	0x00001b40
        /*0328*/ 	.word	0x000000ff
        /*032c*/ 	.word	0x00000028
        /*0330*/ 	.short	0x010a
        /*0332*/ 	.byte	0x21
	.zero		1


	//   ....[36]....
        /*0334*/ 	.word	0x00001cd0
        /*0338*/ 	.word	0x000000ff
        /*033c*/ 	.word	0x00000028
        /*0340*/ 	.short	0x010a
        /*0342*/ 	.byte	0x08
	.zero		1


	//   ....[37]....
        /*0344*/ 	.word	0x00001e00
        /*0348*/ 	.word	0x000000ff
        /*034c*/ 	.word	0x00000078
        /*0350*/ 	.short	0x0101
        /*0352*/ 	.byte	0x06
	.zero		1


	//   ....[38]....
        /*0354*/ 	.word	0x00001e20
        /*0358*/ 	.word	0x000000ff
        /*035c*/ 	.word	0x00000028
        /*0360*/ 	.short	0x010a
        /*0362*/ 	.byte	0x04
	.zero		1


	//   ....[39]....
        /*0364*/ 	.word	0x00001ea0
        /*0368*/ 	.word	0x000000ff
        /*036c*/ 	.word	0x00000028
        /*0370*/ 	.short	0x010a
        /*0372*/ 	.byte	0x11
	.zero		1


	//   ....[40]....
        /*0374*/ 	.word	0x00002030
        /*0378*/ 	.word	0x000000ff
        /*037c*/ 	.word	0x00000028
        /*0380*/ 	.short	0x010a
        /*0382*/ 	.byte	0x07
	.zero		1


	//   ....[41]....
        /*0384*/ 	.word	0x00002190
        /*0388*/ 	.word	0x00000003
        /*038c*/ 	.word	0x00000080
        /*0390*/ 	.short	0x010a
        /*0392*/ 	.byte	0xff
	.zero		1


	//   ....[42]....
        /*0394*/ 	.word	0x000022e0
        /*0398*/ 	.word	0x00000000
        /*039c*/ 	.word	0x00000000
        /*03a0*/ 	.short	0x0101
        /*03a2*/ 	.byte	0xff
	.zero		1


	//   ....[43]....
        /*03a4*/ 	.word	0x00002890
        /*03a8*/ 	.word	0x000000ff
        /*03ac*/ 	.word	0x00000000
        /*03b0*/ 	.short	0x010a
        /*03b2*/ 	.byte	0x04
	.zero		1


	//   ....[44]....
        /*03b4*/ 	.word	0x00002920
        /*03b8*/ 	.word	0x000000ff
        /*03bc*/ 	.word	0x00000000
        /*03c0*/ 	.short	0x010a
        /*03c2*/ 	.byte	0x05
	.zero		1


	//   ....[45]....
        /*03c4*/ 	.word	0x000029b0
        /*03c8*/ 	.word	0x000000ff
        /*03cc*/ 	.word	0x00000000
        /*03d0*/ 	.short	0x010a
        /*03d2*/ 	.byte	0x05
	.zero		1


	//   ....[46]....
        /*03d4*/ 	.word	0x00002a40
        /*03d8*/ 	.word	0x000000ff
        /*03dc*/ 	.word	0x00000000
        /*03e0*/ 	.short	0x010a
        /*03e2*/ 	.byte	0x05
	.zero		1


	//   ....[47]....
        /*03e4*/ 	.word	0x00002ae0
        /*03e8*/ 	.word	0x00000000
        /*03ec*/ 	.word	0x00000000
        /*03f0*/ 	.short	0x010a
        /*03f2*/ 	.byte	0xff
	.zero		1


	//   ....[48]....
        /*03f4*/ 	.word	0x00002c00
        /*03f8*/ 	.word	0x00000002
        /*03fc*/ 	.word	0x000000e0
        /*0400*/ 	.short	0x010a
        /*0402*/ 	.byte	0xff
	.zero		1


	//   ....[49]....
        /*0404*/ 	.word	0x00002c70
        /*0408*/ 	.word	0x00000002
        /*040c*/ 	.word	0x00000000
        /*0410*/ 	.short	0x0101
        /*0412*/ 	.byte	0xff
	.zero		1


	//   ....[50]....
        /*0414*/ 	.word	0x00002c90
        /*0418*/ 	.word	0x000000ff
        /*041c*/ 	.word	0x00000090
        /*0420*/ 	.short	0x010a
        /*0422*/ 	.byte	0x04
	.zero		1


	//   ....[51]....
        /*0424*/ 	.word	0x00002db0
        /*0428*/ 	.word	0x00000002
        /*042c*/ 	.word	0x00000080
        /*0430*/ 	.short	0x010a
        /*0432*/ 	.byte	0xff
	.zero		1


	//   ....[52]....
        /*0434*/ 	.word	0x00002eb0
        /*0438*/ 	.word	0x00000002
        /*043c*/ 	.word	0x00000000
        /*0440*/ 	.short	0x0101
        /*0442*/ 	.byte	0xff
	.zero		1


	//   ....[53]....
        /*0444*/ 	.word	0x00002f40
        /*0448*/ 	.word	0x000000ff
        /*044c*/ 	.word	0x00000090
        /*0450*/ 	.short	0x0106
        /*0452*/ 	.byte	0x04
	.zero		1


	//   ....[54]....
        /*0454*/ 	.word	0x00002f60
        /*0458*/ 	.word	0x000000ff
        /*045c*/ 	.word	0x00000090
        /*0460*/ 	.short	0x010a
        /*0462*/ 	.byte	0x04
	.zero		1


	//   ....[55]....
        /*0464*/ 	.word	0x00002ff0
        /*0468*/ 	.word	0x000000ff
        /*046c*/ 	.word	0x00000090
        /*0470*/ 	.short	0x0106
        /*0472*/ 	.byte	0x07
	.zero		1


	//   ....[56]....
        /*0474*/ 	.word	0x00003030
        /*0478*/ 	.word	0x00000000
        /*047c*/ 	.word	0x00000090
        /*0480*/ 	.short	0x010a
        /*0482*/ 	.byte	0xff
	.zero		1


	//   ....[57]....
        /*0484*/ 	.word	0x00003520
        /*0488*/ 	.word	0x00000000
        /*048c*/ 	.word	0x00000080
        /*0490*/ 	.short	0x010a
        /*0492*/ 	.byte	0xff
	.zero		1


	//   ....[58]....
        /*0494*/ 	.word	0x00003620
        /*0498*/ 	.word	0x00000003
        /*049c*/ 	.word	0x00000000
        /*04a0*/ 	.short	0x0101
        /*04a2*/ 	.byte	0xff
	.zero		1


	//   ....[59]....
        /*04a4*/ 	.word	0x00003630
        /*04a8*/ 	.word	0x000000ff
        /*04ac*/ 	.word	0x00000000
        /*04b0*/ 	.short	0x010a
        /*04b2*/ 	.byte	0x04
	.zero		1


	//   ....[60]....
        /*04b4*/ 	.word	0x00003650
        /*04b8*/ 	.word	0x000000ff
        /*04bc*/ 	.word	0x000000c0
        /*04c0*/ 	.short	0x010a
        /*04c2*/ 	.byte	0x13
	.zero		1


	//   ....[61]....
        /*04c4*/ 	.word	0x00003790
        /*04c8*/ 	.word	0x000000ff
        /*04cc*/ 	.word	0x00000000
        /*04d0*/ 	.short	0x010a
        /*04d2*/ 	.byte	0x06
	.zero		1


	//   ....[62]....
        /*04d4*/ 	.word	0x00003890
        /*04d8*/ 	.word	0x000000ff
        /*04dc*/ 	.word	0x00000000
        /*04e0*/ 	.short	0x010a
        /*04e2*/ 	.byte	0x04
	.zero		1


	//   ....[63]....
        /*04e4*/ 	.word	0x00003a70
        /*04e8*/ 	.word	0x000000ff
        /*04ec*/ 	.word	0x00000000
        /*04f0*/ 	.short	0x010a
        /*04f2*/ 	.byte	0x04
	.zero		1


	//   ....[64]....
        /*04f4*/ 	.word	0x00003b00
        /*04f8*/ 	.word	0x000000ff
        /*04fc*/ 	.word	0x00000000
        /*0500*/ 	.short	0x010a
        /*0502*/ 	.byte	0x05
	.zero		1


	//   ....[65]....
        /*0504*/ 	.word	0x00003b90
        /*0508*/ 	.word	0x000000ff
        /*050c*/ 	.word	0x00000000
        /*0510*/ 	.short	0x010a
        /*0512*/ 	.byte	0x05
	.zero		1


	//   ....[66]....
        /*0514*/ 	.word	0x00003c20
        /*0518*/ 	.word	0x000000ff
        /*051c*/ 	.word	0x00000000
        /*0520*/ 	.short	0x010a
        /*0522*/ 	.byte	0x04
	.zero		1


	//   ....[67]....
        /*0524*/ 	.word	0x000040d0
        /*0528*/ 	.word	0x0000000c
        /*052c*/ 	.word	0x00000080
        /*0530*/ 	.short	0x010a
        /*0532*/ 	.byte	0xff
	.zero		1


	//   ....[68]....
        /*0534*/ 	.word	0x00004240
        /*0538*/ 	.word	0x00000000
        /*053c*/ 	.word	0x00000000
        /*0540*/ 	.short	0x0101
        /*0542*/ 	.byte	0xff
	.zero		1


	//   ....[69]....
        /*0544*/ 	.word	0x000046d0
        /*0548*/ 	.word	0x000000ff
        /*054c*/ 	.word	0x00000078
        /*0550*/ 	.short	0x010a
        /*0552*/ 	.byte	0x15
	.zero		1


	//   ....[70]....
        /*0554*/ 	.word	0x00004850
        /*0558*/ 	.word	0x000000ff
        /*055c*/ 	.word	0x00000060
        /*0560*/ 	.short	0x010a
        /*0562*/ 	.byte	0x15
	.zero		1


	//   ....[71]....
        /*0564*/ 	.word	0x000049d0
        /*0568*/ 	.word	0x000000ff
        /*056c*/ 	.word	0x00000050
        /*0570*/ 	.short	0x010b
        /*0572*/ 	.byte	0x15
	.zero		1


	//   ....[72]....
        /*0574*/ 	.word	0x000049e0
        /*0578*/ 	.word	0x000000ff
        /*057c*/ 	.word	0x00000000
        /*0580*/ 	.short	0x0101
        /*0582*/ 	.byte	0x06
	.zero		1


	//   ....[73]....
        /*0584*/ 	.word	0x000049f0
        /*0588*/ 	.word	0x000000ff
        /*058c*/ 	.word	0x00000068
        /*0590*/ 	.short	0x010a
        /*0592*/ 	.byte	0x15
	.zero		1


	//   ....[74]....
        /*0594*/ 	.word	0x00004be0
        /*0598*/ 	.word	0x000000ff
        /*059c*/ 	.word	0x00000058
        /*05a0*/ 	.short	0x010b
        /*05a2*/ 	.byte	0x15
	.zero		1


	//   ....[75]....
        /*05a4*/ 	.word	0x00004bf0
        /*05a8*/ 	.word	0x000000ff
        /*05ac*/ 	.word	0x00000000
        /*05b0*/ 	.short	0x0101
        /*05b2*/ 	.byte	0x21
	.zero		1


	//   ....[76]....
        /*05b4*/ 	.word	0x00004c20
        /*05b8*/ 	.word	0x000000ff
        /*05bc*/ 	.word	0x00000060
        /*05c0*/ 	.short	0x010a
        /*05c2*/ 	.byte	0x15
	.zero		1


	//   ....[77]....
        /*05c4*/ 	.word	0x00004c60
        /*05c8*/ 	.word	0x00000000
        /*05cc*/ 	.word	0x00000068
        /*05d0*/ 	.short	0x010a
        /*05d2*/ 	.byte	0xff
	.zero		1


	//   ....[78]....
        /*05d4*/ 	.word	0x00004f70
        /*05d8*/ 	.word	0x00000003
        /*05dc*/ 	.word	0x00000080
        /*05e0*/ 	.short	0x010a
        /*05e2*/ 	.byte	0xff
	.zero		1


	//   ....[79]....
        /*05e4*/ 	.word	0x000050f0
        /*05e8*/ 	.word	0x00000000
        /*05ec*/ 	.word	0x00000000
        /*05f0*/ 	.short	0x0101
        /*05f2*/ 	.byte	0xff
	.zero		1


	//   ....[80]....
        /*05f4*/ 	.word	0x00005c00
        /*05f8*/ 	.word	0x00000003
        /*05fc*/ 	.word	0x00000050
        /*0600*/ 	.short	0x010a
        /*0602*/ 	.byte	0xff
	.zero		1


	//   ....[81]....
        /*0604*/ 	.word	0x00005c40
        /*0608*/ 	.word	0x0000002b
        /*060c*/ 	.word	0x000000a0
        /*0610*/ 	.short	0x010a
        /*0612*/ 	.byte	0xff
	.zero		1


	//   ....[82]....
        /*0614*/ 	.word	0x00005d80
        /*0618*/ 	.word	0x00000003
        /*061c*/ 	.word	0x00000050
        /*0620*/ 	.short	0x010a
        /*0622*/ 	.byte	0xff
	.zero		1


	//   ....[83]....
        /*0624*/ 	.word	0x00005ea0
        /*0628*/ 	.word	0x00000000
        /*062c*/ 	.word	0x00000000
        /*0630*/ 	.short	0x0101
        /*0632*/ 	.byte	0xff
	.zero		1


	//   ....[84]....
        /*0634*/ 	.word	0x00005f20
        /*0638*/ 	.word	0x0000002b
        /*063c*/ 	.word	0x000000a0
        /*0640*/ 	.short	0x010a
        /*0642*/ 	.byte	0xff
	.zero		1


	//   ....[85]....
        /*0644*/ 	.word	0x00006a90
        /*0648*/ 	.word	0x00000003
        /*064c*/ 	.word	0x00000050
        /*0650*/ 	.short	0x010a
        /*0652*/ 	.byte	0xff
	.zero		1


	//   ....[86]....
        /*0654*/ 	.word	0x00006b40
        /*0658*/ 	.word	0x00000003
        /*065c*/ 	.word	0x00000050
        /*0660*/ 	.short	0x010a
        /*0662*/ 	.byte	0xff
	.zero		1


	//   ....[87]....
        /*0664*/ 	.word	0x00006c60
        /*0668*/ 	.word	0x00000000
        /*066c*/ 	.word	0x00000000
        /*0670*/ 	.short	0x0101
        /*0672*/ 	.byte	0xff
	.zero		1


	//   ....[88]....
        /*0674*/ 	.word	0x00007070
        /*0678*/ 	.word	0x000000ff
        /*067c*/ 	.word	0x00000000
        /*0680*/ 	.short	0x0101
        /*0682*/ 	.byte	0x04
	.zero		1


	//   ....[89]....
        /*0684*/ 	.word	0x00007970
        /*0688*/ 	.word	0x00000000
        /*068c*/ 	.word	0x000000f0
        /*0690*/ 	.short	0x010a
        /*0692*/ 	.byte	0xff
	.zero		1


	//   ....[90]....
        /*0694*/ 	.word	0x000079d0
        /*0698*/ 	.word	0x00000000
        /*069c*/ 	.word	0x00000028
        /*06a0*/ 	.short	0x010a
        /*06a2*/ 	.byte	0xff
	.zero		1


	//   ....[91]....
        /*06a4*/ 	.word	0x00007a30
        /*06a8*/ 	.word	0x00000000
        /*06ac*/ 	.word	0x00000028
        /*06b0*/ 	.short	0x010a
        /*06b2*/ 	.byte	0xff
	.zero		1


	//   ....[92]....
        /*06b4*/ 	.word	0x00007a80
        /*06b8*/ 	.word	0x00000003
        /*06bc*/ 	.word	0x00000080
        /*06c0*/ 	.short	0x010a
        /*06c2*/ 	.byte	0xff
	.zero		1


	//   ....[93]....
        /*06c4*/ 	.word	0x00007ae0
        /*06c8*/ 	.word	0x00000000
        /*06cc*/ 	.word	0x00000000
        /*06d0*/ 	.short	0x010a
        /*06d2*/ 	.byte	0xff
	.zero		1


	//   ....[94]....
        /*06d4*/ 	.word	0x00007b40
        /*06d8*/ 	.word	0x00000000
        /*06dc*/ 	.word	0x00000000
        /*06e0*/ 	.short	0x010a
        /*06e2*/ 	.byte	0xff
	.zero		1


	//   ....[95]....
        /*06e4*/ 	.word	0x00007ba0
        /*06e8*/ 	.word	0x00000000
        /*06ec*/ 	.word	0x00000000
        /*06f0*/ 	.short	0x010a
        /*06f2*/ 	.byte	0xff
	.zero		1


	//   ....[96]....
        /*06f4*/ 	.word	0x00007c00
        /*06f8*/ 	.word	0x00000000
        /*06fc*/ 	.word	0x00000000
        /*0700*/ 	.short	0x010a
        /*0702*/ 	.byte	0xff
	.zero		1


	//   ....[97]....
        /*0704*/ 	.word	0x00007c50
        /*0708*/ 	.word	0x00000002
        /*070c*/ 	.word	0x000000e0
        /*0710*/ 	.short	0x010a
        /*0712*/ 	.byte	0xff
	.zero		1


	//   ....[98]....
        /*0714*/ 	.word	0x00007cb0
        /*0718*/ 	.word	0x00000002
        /*071c*/ 	.word	0x00000090
        /*0720*/ 	.short	0x010a
        /*0722*/ 	.byte	0xff
	.zero		1


	//   ....[99]....
        /*0724*/ 	.word	0x00007d00
        /*0728*/ 	.word	0x00000002
        /*072c*/ 	.word	0x00000080
        /*0730*/ 	.short	0x010a
        /*0732*/ 	.byte	0xff
	.zero		1


	//   ....[100]....
        /*0734*/ 	.word	0x00007d60
        /*0738*/ 	.word	0x00000000
        /*073c*/ 	.word	0x00000090
        /*0740*/ 	.short	0x010a
        /*0742*/ 	.byte	0xff
	.zero		1


	//   ....[101]....
        /*0744*/ 	.word	0x00007db0
        /*0748*/ 	.word	0x00000000
        /*074c*/ 	.word	0x00000080
        /*0750*/ 	.short	0x010a
        /*0752*/ 	.byte	0xff
	.zero		1


	//   ....[102]....
        /*0754*/ 	.word	0x00007e10
        /*0758*/ 	.word	0x00000002
        /*075c*/ 	.word	0x000000c0
        /*0760*/ 	.short	0x010a
        /*0762*/ 	.byte	0xff
	.zero		1


	//   ....[103]....
        /*0764*/ 	.word	0x00007e70
        /*0768*/ 	.word	0x00000000
        /*076c*/ 	.word	0x00000000
        /*0770*/ 	.short	0x010a
        /*0772*/ 	.byte	0xff
	.zero		1


	//   ....[104]....
        /*0774*/ 	.word	0x00007ed0
        /*0778*/ 	.word	0x00000000
        /*077c*/ 	.word	0x00000000
        /*0780*/ 	.short	0x010a
        /*0782*/ 	.byte	0xff
	.zero		1


	//   ....[105]....
        /*0784*/ 	.word	0x00007f30
        /*0788*/ 	.word	0x00000000
        /*078c*/ 	.word	0x00000000
        /*0790*/ 	.short	0x010a
        /*0792*/ 	.byte	0xff
	.zero		1


	//   ....[106]....
        /*0794*/ 	.word	0x00007f90
        /*0798*/ 	.word	0x00000000
        /*079c*/ 	.word	0x00000000
        /*07a0*/ 	.short	0x010a
        /*07a2*/ 	.byte	0xff
	.zero		1


	//   ....[107]....
        /*07a4*/ 	.word	0x00007ff0
        /*07a8*/ 	.word	0x00000000
        /*07ac*/ 	.word	0x00000000
        /*07b0*/ 	.short	0x010a
        /*07b2*/ 	.byte	0xff
	.zero		1


	//   ....[108]....
        /*07b4*/ 	.word	0x00008040
        /*07b8*/ 	.word	0x0000000c
        /*07bc*/ 	.word	0x00000080
        /*07c0*/ 	.short	0x010a
        /*07c2*/ 	.byte	0xff
	.zero		1


	//   ....[109]....
        /*07c4*/ 	.word	0x000080a0
        /*07c8*/ 	.word	0x00000000
        /*07cc*/ 	.word	0x00000078
        /*07d0*/ 	.short	0x010a
        /*07d2*/ 	.byte	0xff
	.zero		1


	//   ....[110]....
        /*07d4*/ 	.word	0x00008100
        /*07d8*/ 	.word	0x00000000
        /*07dc*/ 	.word	0x00000060
        /*07e0*/ 	.short	0x010a
        /*07e2*/ 	.byte	0xff
	.zero		1


	//   ....[111]....
        /*07e4*/ 	.word	0x00008160
        /*07e8*/ 	.word	0x00000000
        /*07ec*/ 	.word	0x00000068
        /*07f0*/ 	.short	0x010a
        /*07f2*/ 	.byte	0xff
	.zero		1


	//   ....[112]....
        /*07f4*/ 	.word	0x000081c0
        /*07f8*/ 	.word	0x00000000
        /*07fc*/ 	.word	0x00000060
        /*0800*/ 	.short	0x010a
        /*0802*/ 	.byte	0xff
	.zero		1


	//   ....[113]....
        /*0804*/ 	.word	0x00008210
        /*0808*/ 	.word	0x00000003
        /*080c*/ 	.word	0x00000080
        /*0810*/ 	.short	0x010a
        /*0812*/ 	.byte	0xff
	.zero		1


	//   ....[114]....
        /*0814*/ 	.word	0x00008260
        /*0818*/ 	.word	0x00000003
        /*081c*/ 	.word	0x00000050
        /*0820*/ 	.short	0x010a
        /*0822*/ 	.byte	0xff
	.zero		1


	//   ....[115]....
        /*0824*/ 	.word	0x000082b0
        /*0828*/ 	.word	0x0000002b
        /*082c*/ 	.word	0x000000a0
        /*0830*/ 	.short	0x010a
        /*0832*/ 	.byte	0xff
	.zero		1


	//   ....[116]....
        /*0834*/ 	.word	0x00008300
        /*0838*/ 	.word	0x00000003
        /*083c*/ 	.word	0x00000050
        /*0840*/ 	.short	0x010a
        /*0842*/ 	.byte	0xff
	.zero		1


	//----- nvinfo : EIATTR_NUM_MBARRIERS
	.align		4
.L_47:
        /*0844*/ 	.byte	0x03, 0x38
        /*0846*/ 	.short	0x0020


	//----- nvinfo : EIATTR_EXIT_INSTR_OFFSETS
	.align		4
        /*0848*/ 	.byte	0x04, 0x1c
        /*084a*/ 	.short	(.L_49 - .L_48)


	//   ....[0]....
.L_48:
        /*084c*/ 	.word	0x00002b10


	//   ....[1]....
        /*0850*/ 	.word	0x00003000


	//   ....[2]....
        /*0854*/ 	.word	0x00003060


	//   ....[3]....
        /*0858*/ 	.word	0x00003e80


	//   ....[4]....
        /*085c*/ 	.word	0x00004c90


	//   ....[5]....
        /*0860*/ 	.word	0x00004cd0


	//   ....[6]....
        /*0864*/ 	.word	0x00007960


	//----- nvinfo : EIATTR_MAX_THREADS
	.align		4
.L_49:
        /*0868*/ 	.byte	0x04, 0x05
        /*086a*/ 	.short	(.L_51 - .L_50)
.L_50:
        /*086c*/ 	.word	0x00000100
        /*0870*/ 	.word	0x00000001
        /*0874*/ 	.word	0x00000001


	//----- nvinfo : EIATTR_CRS_STACK_SIZE
	.align		4
.L_51:
        /*0878*/ 	.byte	0x04, 0x1e
        /*087a*/ 	.short	(.L_53 - .L_52)
.L_52:
        /*087c*/ 	.word	0x00000000


	//----- nvinfo : EIATTR_CBANK_PARAM_SIZE
	.align		4
.L_53:
        /*0880*/ 	.byte	0x03, 0x19
        /*0882*/ 	.short	0x0800


	//----- nvinfo : EIATTR_PARAM_CBANK
	.align		4
        /*0884*/ 	.byte	0x04, 0x0a
        /*0886*/ 	.short	(.L_55 - .L_54)
	.align		4
.L_54:
        /*0888*/ 	.word	index@(.nv.constant0._ZN7cutlass13device_kernelINS_4gemm6kernel13GemmUniversalIN4cute5tupleIJiiiiEEENS1_10collective13CollectiveMmaINS1_35MainloopSm100TmaUmmaWarpSpecializedILi5ELi2ELi4ENS5_IJNS4_1CILi2EEESB_NSA_ILi1EEEEEEEENS5_IJNSA_ILi64EEENSA_ILi128EEENSA_ILi32EEEEEEaNS5_IJlSC_lEEEaSJ_NS4_8TiledMMAINS4_8MMA_AtomIJNS4_15SM100_MMA_S8_SSIaaiLi64ELi128ELNS4_4UMMA5MajorE0ELSO_0ELNSN_8SaturateE0EEEEEENS4_6LayoutINS5_IJSC_SC_SC_EEENS5_IJNSA_ILi0EEESU_SU_EEEEENS5_IJNS4_10UnderscoreESX_SX_EEEEENS4_23SM90_TMA_LOAD_MULTICASTENS4_14ComposedLayoutINS4_7SwizzleILi1ELi4ELi3EEENS4_18smem_ptr_flag_bitsILi8EEENSS_INS5_IJNSA_ILi8EEESH_EEENS5_IJSH_SC_EEEEEEEvNS4_8identityES10_S1A_vS1B_EENS_8epilogue10collective18CollectiveEpilogueINS1D_23Sm100TmaWarpSpecializedILi2ELi2ELi32ELb0ELb0EEEJSI_NS5_IJNSS_ISF_SC_EES1I_EEEaSJ_aSJ_NS1D_6fusion15FusionCallbacksIS1H_NS1K_17LinearCombinationIaiaiLNS_15FloatRoundStyleE2EEESI_S1J_JEEENS4_5SM1004TMEM4LOAD26SM100_TMEM_LOAD_16dp32b32xENS4_13SM90_TMA_LOADENS11_INS12_ILi2ELi4ELi3EEES15_NSS_INS5_IJS16_SF_EEENS5_IJSF_SC_EEEEEEENS4_39AutoVectorizingCopyWithAssumedAlignmentILi128EEENS4_14SM90_TMA_STOREES1Z_S21_S21_EEEvvEEEEvNT_6ParamsE)
        /*088c*/ 	.short	0x0380
        /*088e*/ 	.short	0x0800


	//----- nvinfo : EIATTR_SW_WAR
	.align		4
.L_55:
        /*0890*/ 	.byte	0x04, 0x36
        /*0892*/ 	.short	(.L_57 - .L_56)
.L_56:
        /*0894*/ 	.word	0x00000008
.L_57:


//--------------------- .nv.callgraph             --------------------------
	.section	.nv.callgraph,"",@"SHT_CUDA_CALLGRAPH"
	.align	4
	.sectionentsize	8
	.align		4
        /*0000*/ 	.word	0x00000000
	.align		4
        /*0004*/ 	.word	0xffffffff
	.align		4
        /*0008*/ 	.word	index@(_ZN7cutlass13device_kernelINS_4gemm6kernel13GemmUniversalIN4cute5tupleIJiiiiEEENS1_10collective13CollectiveMmaINS1_35MainloopSm100TmaUmmaWarpSpecializedILi5ELi2ELi4ENS5_IJNS4_1CILi2EEESB_NSA_ILi1EEEEEEEENS5_IJNSA_ILi64EEENSA_ILi128EEENSA_ILi32EEEEEEaNS5_IJlSC_lEEEaSJ_NS4_8TiledMMAINS4_8MMA_AtomIJNS4_15SM100_MMA_S8_SSIaaiLi64ELi128ELNS4_4UMMA5MajorE0ELSO_0ELNSN_8SaturateE0EEEEEENS4_6LayoutINS5_IJSC_SC_SC_EEENS5_IJNSA_ILi0EEESU_SU_EEEEENS5_IJNS4_10UnderscoreESX_SX_EEEEENS4_23SM90_TMA_LOAD_MULTICASTENS4_14ComposedLayoutINS4_7SwizzleILi1ELi4ELi3EEENS4_18smem_ptr_flag_bitsILi8EEENSS_INS5_IJNSA_ILi8EEESH_EEENS5_IJSH_SC_EEEEEEEvNS4_8identityES10_S1A_vS1B_EENS_8epilogue10collective18CollectiveEpilogueINS1D_23Sm100TmaWarpSpecializedILi2ELi2ELi32ELb0ELb0EEEJSI_NS5_IJNSS_ISF_SC_EES1I_EEEaSJ_aSJ_NS1D_6fusion15FusionCallbacksIS1H_NS1K_17LinearCombinationIaiaiLNS_15FloatRoundStyleE2EEESI_S1J_JEEENS4_5SM1004TMEM4LOAD26SM100_TMEM_LOAD_16dp32b32xENS4_13SM90_TMA_LOADENS11_INS12_ILi2ELi4ELi3EEES15_NSS_INS5_IJS16_SF_EEENS5_IJSF_SC_EEEEEEENS4_39AutoVectorizingCopyWithAssumedAlignmentILi128EEENS4_14SM90_TMA_STOREES1Z_S21_S21_EEEvvEEEEvNT_6ParamsE)
	.align		4
        /*000c*/ 	.word	index@(__assertfail)
	.align		4
        /*0010*/ 	.word	0x00000000
	.align		4
        /*0014*/ 	.word	0xfffffffe
	.align		4
        /*0018*/ 	.word	0x00000000
	.align		4
        /*001c*/ 	.word	0xfffffffd
	.align		4
        /*0020*/ 	.word	0x00000000
	.align		4
        /*0024*/ 	.word	0xfffffffc


//--------------------- .nv.constant4             --------------------------
	.section	.nv.constant4,"a",@progbits
	.align	8
	.align		8
.nv.constant4:
        /*0000*/ 	.dword	__assertfail
	.align		8
        /*0008*/ 	.dword	__unnamed_1
	.align		8
        /*0010*/ 	.dword	__unnamed_2
	.align		8
        /*0018*/ 	.dword	_ZN40_INTERNAL_e9315a1f_4_k_cu_11a21eda_108124cuda3std3__45__cpo5beginE
	.align		8
        /*0020*/ 	.dword	_ZN40_INTERNAL_e9315a1f_4_k_cu_11a21eda_108124cuda3std3__45__cpo3endE
	.align		8
        /*0028*/ 	.dword	_ZN40_INTERNAL_e9315a1f_4_k_cu_11a21eda_108124cuda3std3__45__cpo6cbeginE
	.align		8
        /*0030*/ 	.dword	_ZN40_INTERNAL_e9315a1f_4_k_cu_11a21eda_108124cuda3std3__45__cpo4cendE
	.align		8
        /*0038*/ 	.dword	_ZN40_INTERNAL_e9315a1f_4_k_cu_11a21eda_108124cuda3std3__442_GLOBAL__N__e9315a1f_4_k_cu_11a21eda_108126ignoreE
	.align		8
        /*0040*/ 	.dword	_ZN40_INTERNAL_e9315a1f_4_k_cu_11a21eda_108124cuda3std3__419piecewise_constructE
	.align		8
        /*0048*/ 	.dword	_ZN40_INTERNAL_e9315a1f_4_k_cu_11a21eda_108124cuda3std3__48in_placeE
	.align		8
        /*0050*/ 	.dword	_ZN40_INTERNAL_e9315a1f_4_k_cu_11a21eda_108124cuda3std6ranges3__45__cpo4swapE
	.align		8
        /*0058*/ 	.dword	_ZN40_INTERNAL_e9315a1f_4_k_cu_11a21eda_108124cuda3std6ranges3__45__cpo9iter_moveE
	.align		8
        /*0060*/ 	.dword	_ZN40_INTERNAL_e9315a1f_4_k_cu_11a21eda_108124cute7productE
	.align		8
        /*0068*/ 	.dword	_ZN40_INTERNAL_e9315a1f_4_k_cu_11a21eda_108124cute1_E
	.align		8
        /*0070*/ 	.dword	$str$25
	.align		8
        /*0078*/ 	.dword	$str$26
	.align		8
        /*0080*/ 	.dword	$str$27
	.align		8
        /*0088*/ 	.dword	$str$28


//--------------------- .text._ZN7cutlass13device_kernelINS_4gemm6kernel13GemmUniversalIN4cute5tupleIJiiiiEEENS1_10collective13CollectiveMmaINS1_35MainloopSm100TmaUmmaWarpSpecializedILi5ELi2ELi4ENS5_IJNS4_1CILi2EEESB_NSA_ILi1EEEEEEEENS5_IJNSA_ILi64EEENSA_ILi128EEENSA_ILi32EEEEEEaNS5_IJlSC_lEEEaSJ_NS4_8TiledMMAINS4_8MMA_AtomIJNS4_15SM100_MMA_S8_SSIaaiLi64ELi128ELNS4_4UMMA5MajorE0ELSO_0ELNSN_8SaturateE0EEEEEENS4_6LayoutINS5_IJSC_SC_SC_EEENS5_IJNSA_ILi0EEESU_SU_EEEEENS5_IJNS4_10UnderscoreESX_SX_EEEEENS4_23SM90_TMA_LOAD_MULTICASTENS4_14ComposedLayoutINS4_7SwizzleILi1ELi4ELi3EEENS4_18smem_ptr_flag_bitsILi8EEENSS_INS5_IJNSA_ILi8EEESH_EEENS5_IJSH_SC_EEEEEEEvNS4_8identityES10_S1A_vS1B_EENS_8epilogue10collective18CollectiveEpilogueINS1D_23Sm100TmaWarpSpecializedILi2ELi2ELi32ELb0ELb0EEEJSI_NS5_IJNSS_ISF_SC_EES1I_EEEaSJ_aSJ_NS1D_6fusion15FusionCallbacksIS1H_NS1K_17LinearCombinationIaiaiLNS_15FloatRoundStyleE2EEESI_S1J_JEEENS4_5SM1004TMEM4LOAD26SM100_TMEM_LOAD_16dp32b32xENS4_13SM90_TMA_LOADENS11_INS12_ILi2ELi4ELi3EEES15_NSS_INS5_IJS16_SF_EEENS5_IJSF_SC_EEEEEEENS4_39AutoVectorizingCopyWithAssumedAlignmentILi128EEENS4_14SM90_TMA_STOREES1Z_S21_S21_EEEvvEEEEvNT_6ParamsE --------------------------
	.section	.text._ZN7cutlass13device_kernelINS_4gemm6kernel13GemmUniversalIN4cute5tupleIJiiiiEEENS1_10collective13CollectiveMmaINS1_35MainloopSm100TmaUmmaWarpSpecializedILi5ELi2ELi4ENS5_IJNS4_1CILi2EEESB_NSA_ILi1EEEEEEEENS5_IJNSA_ILi64EEENSA_ILi128EEENSA_ILi32EEEEEEaNS5_IJlSC_lEEEaSJ_NS4_8TiledMMAINS4_8MMA_AtomIJNS4_15SM100_MMA_S8_SSIaaiLi64ELi128ELNS4_4UMMA5MajorE0ELSO_0ELNSN_8SaturateE0EEEEEENS4_6LayoutINS5_IJSC_SC_SC_EEENS5_IJNSA_ILi0EEESU_SU_EEEEENS5_IJNS4_10UnderscoreESX_SX_EEEEENS4_23SM90_TMA_LOAD_MULTICASTENS4_14ComposedLayoutINS4_7SwizzleILi1ELi4ELi3EEENS4_18smem_ptr_flag_bitsILi8EEENSS_INS5_IJNSA_ILi8EEESH_EEENS5_IJSH_SC_EEEEEEEvNS4_8identityES10_S1A_vS1B_EENS_8epilogue10collective18CollectiveEpilogueINS1D_23Sm100TmaWarpSpecializedILi2ELi2ELi32ELb0ELb0EEEJSI_NS5_IJNSS_ISF_SC_EES1I_EEEaSJ_aSJ_NS1D_6fusion15FusionCallbacksIS1H_NS1K_17LinearCombinationIaiaiLNS_15FloatRoundStyleE2EEESI_S1J_JEEENS4_5SM1004TMEM4LOAD26SM100_TMEM_LOAD_16dp32b32xENS4_13SM90_TMA_LOADENS11_INS12_ILi2ELi4ELi3EEES15_NSS_INS5_IJS16_SF_EEENS5_IJSF_SC_EEEEEEENS4_39AutoVectorizingCopyWithAssumedAlignmentILi128EEENS4_14SM90_TMA_STOREES1Z_S21_S21_EEEvvEEEEvNT_6ParamsE,"ax",@progbits
	.align	128
.text._ZN7cutlass13device_kernelINS_4gemm6kernel13GemmUniversalIN4cute5tupleIJiiiiEEENS1_10collective13CollectiveMmaINS1_35MainloopSm100TmaUmmaWarpSpecializedILi5ELi2ELi4ENS5_IJNS4_1CILi2EEESB_NSA_ILi1EEEEEEEENS5_IJNSA_ILi64EEENSA_ILi128EEENSA_ILi32EEEEEEaNS5_IJlSC_lEEEaSJ_NS4_8TiledMMAINS4_8MMA_AtomIJNS4_15SM100_MMA_S8_SSIaaiLi64ELi128ELNS4_4UMMA5MajorE0ELSO_0ELNSN_8SaturateE0EEEEEENS4_6LayoutINS5_IJSC_SC_SC_EEENS5_IJNSA_ILi0EEESU_SU_EEEEENS5_IJNS4_10UnderscoreESX_SX_EEEEENS4_23SM90_TMA_LOAD_MULTICASTENS4_14ComposedLayoutINS4_7SwizzleILi1ELi4ELi3EEENS4_18smem_ptr_flag_bitsILi8EEENSS_INS5_IJNSA_ILi8EEESH_EEENS5_IJSH_SC_EEEEEEEvNS4_8identityES10_S1A_vS1B_EENS_8epilogue10collective18CollectiveEpilogueINS1D_23Sm100TmaWarpSpecializedILi2ELi2ELi32ELb0ELb0EEEJSI_NS5_IJNSS_ISF_SC_EES1I_EEEaSJ_aSJ_NS1D_6fusion15FusionCallbacksIS1H_NS1K_17LinearCombinationIaiaiLNS_15FloatRoundStyleE2EEESI_S1J_JEEENS4_5SM1004TMEM4LOAD26SM100_TMEM_LOAD_16dp32b32xENS4_13SM90_TMA_LOADENS11_INS12_ILi2ELi4ELi3EEES15_NSS_INS5_IJS16_SF_EEENS5_IJSF_SC_EEEEEEENS4_39AutoVectorizingCopyWithAssumedAlignmentILi128EEENS4_14SM90_TMA_STOREES1Z_S21_S21_EEEvvEEEEvNT_6ParamsE:
        .type           _ZN7cutlass13device_kernelINS_4gemm6kernel13GemmUniversalIN4cute5tupleIJiiiiEEENS1_10collective13CollectiveMmaINS1_35MainloopSm100TmaUmmaWarpSpecializedILi5ELi2ELi4ENS5_IJNS4_1CILi2EEESB_NSA_ILi1EEEEEEEENS5_IJNSA_ILi64EEENSA_ILi128EEENSA_ILi32EEEEEEaNS5_IJlSC_lEEEaSJ_NS4_8TiledMMAINS4_8MMA_AtomIJNS4_15SM100_MMA_S8_SSIaaiLi64ELi128ELNS4_4UMMA5MajorE0ELSO_0ELNSN_8SaturateE0EEEEEENS4_6LayoutINS5_IJSC_SC_SC_EEENS5_IJNSA_ILi0EEESU_SU_EEEEENS5_IJNS4_10UnderscoreESX_SX_EEEEENS4_23SM90_TMA_LOAD_MULTICASTENS4_14ComposedLayoutINS4_7SwizzleILi1ELi4ELi3EEENS4_18smem_ptr_flag_bitsILi8EEENSS_INS5_IJNSA_ILi8EEESH_EEENS5_IJSH_SC_EEEEEEEvNS4_8identityES10_S1A_vS1B_EENS_8epilogue10collective18CollectiveEpilogueINS1D_23Sm100TmaWarpSpecializedILi2ELi2ELi32ELb0ELb0EEEJSI_NS5_IJNSS_ISF_SC_EES1I_EEEaSJ_aSJ_NS1D_6fusion15FusionCallbacksIS1H_NS1K_17LinearCombinationIaiaiLNS_15FloatRoundStyleE2EEESI_S1J_JEEENS4_5SM1004TMEM4LOAD26SM100_TMEM_LOAD_16dp32b32xENS4_13SM90_TMA_LOADENS11_INS12_ILi2ELi4ELi3EEES15_NSS_INS5_IJS16_SF_EEENS5_IJSF_SC_EEEEEEENS4_39AutoVectorizingCopyWithAssumedAlignmentILi128EEENS4_14SM90_TMA_STOREES1Z_S21_S21_EEEvvEEEEvNT_6ParamsE,@function
        .size           _ZN7cutlass13device_kernelINS_4gemm6kernel13GemmUniversalIN4cute5tupleIJiiiiEEENS1_10collective13CollectiveMmaINS1_35MainloopSm100TmaUmmaWarpSpecializedILi5ELi2ELi4ENS5_IJNS4_1CILi2EEESB_NSA_ILi1EEEEEEEENS5_IJNSA_ILi64EEENSA_ILi128EEENSA_ILi32EEEEEEaNS5_IJlSC_lEEEaSJ_NS4_8TiledMMAINS4_8MMA_AtomIJNS4_15SM100_MMA_S8_SSIaaiLi64ELi128ELNS4_4UMMA5MajorE0ELSO_0ELNSN_8SaturateE0EEEEEENS4_6LayoutINS5_IJSC_SC_SC_EEENS5_IJNSA_ILi0EEESU_SU_EEEEENS5_IJNS4_10UnderscoreESX_SX_EEEEENS4_23SM90_TMA_LOAD_MULTICASTENS4_14ComposedLayoutINS4_7SwizzleILi1ELi4ELi3EEENS4_18smem_ptr_flag_bitsILi8EEENSS_INS5_IJNSA_ILi8EEESH_EEENS5_IJSH_SC_EEEEEEEvNS4_8identityES10_S1A_vS1B_EENS_8epilogue10collective18CollectiveEpilogueINS1D_23Sm100TmaWarpSpecializedILi2ELi2ELi32ELb0ELb0EEEJSI_NS5_IJNSS_ISF_SC_EES1I_EEEaSJ_aSJ_NS1D_6fusion15FusionCallbacksIS1H_NS1K_17LinearCombinationIaiaiLNS_15FloatRoundStyleE2EEESI_S1J_JEEENS4_5SM1004TMEM4LOAD26SM100_TMEM_LOAD_16dp32b32xENS4_13SM90_TMA_LOADENS11_INS12_ILi2ELi4ELi3EEES15_NSS_INS5_IJS16_SF_EEENS5_IJSF_SC_EEEEEEENS4_39AutoVectorizingCopyWithAssumedAlignmentILi128EEENS4_14SM90_TMA_STOREES1Z_S21_S21_EEEvvEEEEvNT_6ParamsE,(.L_x_152 - _ZN7cutlass13device_kernelINS_4gemm6kernel13GemmUniversalIN4cute5tupleIJiiiiEEENS1_10collective13CollectiveMmaINS1_35MainloopSm100TmaUmmaWarpSpecializedILi5ELi2ELi4ENS5_IJNS4_1CILi2EEESB_NSA_ILi1EEEEEEEENS5_IJNSA_ILi64EEENSA_ILi128EEENSA_ILi32EEEEEEaNS5_IJlSC_lEEEaSJ_NS4_8TiledMMAINS4_8MMA_AtomIJNS4_15SM100_MMA_S8_SSIaaiLi64ELi128ELNS4_4UMMA5MajorE0ELSO_0ELNSN_8SaturateE0EEEEEENS4_6LayoutINS5_IJSC_SC_SC_EEENS5_IJNSA_ILi0EEESU_SU_EEEEENS5_IJNS4_10UnderscoreESX_SX_EEEEENS4_23SM90_TMA_LOAD_MULTICASTENS4_14ComposedLayoutINS4_7SwizzleILi1ELi4ELi3EEENS4_18smem_ptr_flag_bitsILi8EEENSS_INS5_IJNSA_ILi8EEESH_EEENS5_IJSH_SC_EEEEEEEvNS4_8identityES10_S1A_vS1B_EENS_8epilogue10collective18CollectiveEpilogueINS1D_23Sm100TmaWarpSpecializedILi2ELi2ELi32ELb0ELb0EEEJSI_NS5_IJNSS_ISF_SC_EES1I_EEEaSJ_aSJ_NS1D_6fusion15FusionCallbacksIS1H_NS1K_17LinearCombinationIaiaiLNS_15FloatRoundStyleE2EEESI_S1J_JEEENS4_5SM1004TMEM4LOAD26SM100_TMEM_LOAD_16dp32b32xENS4_13SM90_TMA_LOADENS11_INS12_ILi2ELi4ELi3EEES15_NSS_INS5_IJS16_SF_EEENS5_IJSF_SC_EEEEEEENS4_39AutoVectorizingCopyWithAssumedAlignmentILi128EEENS4_14SM90_TMA_STOREES1Z_S21_S21_EEEvvEEEEvNT_6ParamsE)
        .other          _ZN7cutlass13device_kernelINS_4gemm6kernel13GemmUniversalIN4cute5tupleIJiiiiEEENS1_10collective13CollectiveMmaINS1_35MainloopSm100TmaUmmaWarpSpecializedILi5ELi2ELi4ENS5_IJNS4_1CILi2EEESB_NSA_ILi1EEEEEEEENS5_IJNSA_ILi64EEENSA_ILi128EEENSA_ILi32EEEEEEaNS5_IJlSC_lEEEaSJ_NS4_8TiledMMAINS4_8MMA_AtomIJNS4_15SM100_MMA_S8_SSIaaiLi64ELi128ELNS4_4UMMA5MajorE0ELSO_0ELNSN_8SaturateE0EEEEEENS4_6LayoutINS5_IJSC_SC_SC_EEENS5_IJNSA_ILi0EEESU_SU_EEEEENS5_IJNS4_10UnderscoreESX_SX_EEEEENS4_23SM90_TMA_LOAD_MULTICASTENS4_14ComposedLayoutINS4_7SwizzleILi1ELi4ELi3EEENS4_18smem_ptr_flag_bitsILi8EEENSS_INS5_IJNSA_ILi8EEESH_EEENS5_IJSH_SC_EEEEEEEvNS4_8identityES10_S1A_vS1B_EENS_8epilogue10collective18CollectiveEpilogueINS1D_23Sm100TmaWarpSpecializedILi2ELi2ELi32ELb0ELb0EEEJSI_NS5_IJNSS_ISF_SC_EES1I_EEEaSJ_aSJ_NS1D_6fusion15FusionCallbacksIS1H_NS1K_17LinearCombinationIaiaiLNS_15FloatRoundStyleE2EEESI_S1J_JEEENS4_5SM1004TMEM4LOAD26SM100_TMEM_LOAD_16dp32b32xENS4_13SM90_TMA_LOADENS11_INS12_ILi2ELi4ELi3EEES15_NSS_INS5_IJS16_SF_EEENS5_IJSF_SC_EEEEEEENS4_39AutoVectorizingCopyWithAssumedAlignmentILi128EEENS4_14SM90_TMA_STOREES1Z_S21_S21_EEEvvEEEEvNT_6ParamsE,@"STO_CUDA_ENTRY STV_DEFAULT"
_ZN7cutlass13device_kernelINS_4gemm6kernel13GemmUniversalIN4cute5tupleIJiiiiEEENS1_10collective13CollectiveMmaINS1_35MainloopSm100TmaUmmaWarpSpecializedILi5ELi2ELi4ENS5_IJNS4_1CILi2EEESB_NSA_ILi1EEEEEEEENS5_IJNSA_ILi64EEENSA_ILi128EEENSA_ILi32EEEEEEaNS5_IJlSC_lEEEaSJ_NS4_8TiledMMAINS4_8MMA_AtomIJNS4_15SM100_MMA_S8_SSIaaiLi64ELi128ELNS4_4UMMA5MajorE0ELSO_0ELNSN_8SaturateE0EEEEEENS4_6LayoutINS5_IJSC_SC_SC_EEENS5_IJNSA_ILi0EEESU_SU_EEEEENS5_IJNS4_10UnderscoreESX_SX_EEEEENS4_23SM90_TMA_LOAD_MULTICASTENS4_14ComposedLayoutINS4_7SwizzleILi1ELi4ELi3EEENS4_18smem_ptr_flag_bitsILi8EEENSS_INS5_IJNSA_ILi8EEESH_EEENS5_IJSH_SC_EEEEEEEvNS4_8identityES10_S1A_vS1B_EENS_8epilogue10collective18CollectiveEpilogueINS1D_23Sm100TmaWarpSpecializedILi2ELi2ELi32ELb0ELb0EEEJSI_NS5_IJNSS_ISF_SC_EES1I_EEEaSJ_aSJ_NS1D_6fusion15FusionCallbacksIS1H_NS1K_17LinearCombinationIaiaiLNS_15FloatRoundStyleE2EEESI_S1J_JEEENS4_5SM1004TMEM4LOAD26SM100_TMEM_LOAD_16dp32b32xENS4_13SM90_TMA_LOADENS11_INS12_ILi2ELi4ELi3EEES15_NSS_INS5_IJS16_SF_EEENS5_IJSF_SC_EEEEEEENS4_39AutoVectorizingCopyWithAssumedAlignmentILi128EEENS4_14SM90_TMA_STOREES1Z_S21_S21_EEEvvEEEEvNT_6ParamsE:
[----:B------:R-:W1:Y:S01]  /*0000*/  LDC R1, c[0x0][0x37c] ;  /* 0x0000df00ff017b82 */ /* 0x000e620000000800 */
[----:B------:R-:W2:Y:S01]  /*0010*/  S2R R84, SR_TID.X ;  /* 0x0000000000547919 */ /* 0x000ea20000002100 */
[----:B------:R-:W3:Y:S01]  /*0020*/  LDCU.64 UR8, c[0x0][0x890] ;  /* 0x00011200ff0877ac */ /* 0x000ee20008000a00 */
[----:B------:R-:W-:Y:S02]  /*0030*/  PRMT R74, RZ, 0x7610, R74 ;  /* 0x00007610ff4a7816 */ /* 0x000fe4000000004a */
[----:B------:R-:W-:Y:S01]  /*0040*/  ELECT P3, URZ, PT ;  /* 0x0000000000ff782f */ /* 0x000fe20003860000 */
[----:B---3--:R-:W-:-:S04]  /*0050*/  UISETP.NE.U32.AND UP0, UPT, UR8, URZ, UPT ;  /* 0x000000ff0800728c */ /* 0x008fc8000bf05070 */
[----:B------:R-:W-:Y:S01]  /*0060*/  UISETP.NE.AND.EX UP0, UPT, UR9, URZ, UPT, UP0 ;  /* 0x000000ff0900728c */ /* 0x000fe2000bf05300 */
[----:B--2---:R-:W-:-:S05]  /*0070*/  SHF.R.U32.HI R75, RZ, 0x5, R84 ;  /* 0x00000005ff4b7819 */ /* 0x004fca0000011654 */
[----:B------:R-:W2:Y:S02]  /*0080*/  SHFL.IDX PT, R0, R75, RZ, 0x1f ;  /* 0x00001fff4b007589 */ /* 0x000ea400000e0000 */
[----:B--2---:R-:W-:Y:S01]  /*0090*/  R2UR UR17, R0 ;  /* 0x00000000001172ca */ /* 0x004fe200000e0000 */
[----:B-1----:R-:W-:-:S14]  /*00a0*/  BRA.U UP0, `(.L_x_0) ;  /* 0x0000000100307547 */ /* 0x002fdc000b800000 */
[----:B------:R-:W1:Y:S02]  /*00b0*/  LDCU.64 UR4, c[0x0][0x888] ;  /* 0x00011100ff0477ac */ /* 0x000e640008000a00 */
[----:B-1----:R-:W-:-:S04]  /*00c0*/  UISETP.NE.U32.AND UP0, UPT, UR4, URZ, UPT ;  /* 0x000000ff0400728c */ /* 0x002fc8000bf05070 */
[----:B------:R-:W-:-:S09]  /*00d0*/  UISETP.NE.AND.EX UP0, UPT, UR5, URZ, UPT, UP0 ;  /* 0x000000ff0500728c */ /* 0x000fd2000bf05300 */
[----:B------:R-:W-:Y:S05]  /*00e0*/  BRA.U !UP0, `(.L_x_1) ;  /* 0x0000000108147547 */ /* 0x000fea000b800000 */
[----:B------:R-:W1:Y:S01]  /*00f0*/  LDC.64 R40, c[0x0][0x888] ;  /* 0x00022200ff287b82 */ /* 0x000e620000000a00 */
[----:B------:R-:W1:Y:S02]  /*0100*/  LDCU.64 UR4, c[0x0][0x358] ;  /* 0x00006b00ff0477ac */ /* 0x000e640008000a00 */
[----:B-1----:R1:W5:Y:S01]  /*0110*/  LDG.E R40, desc[UR4][R40.64] ;  /* 0x0000000428287981 */ /* 0x002362000c1e1900 */
[----:B------:R-:W-:Y:S01]  /*0120*/  HFMA2 R74, -RZ, RZ, 0, 5.9604644775390625e-08 ;  /* 0x00000001ff4a7431 */ /* 0x000fe200000001ff */
[----:B------:R-:W-:Y:S05]  /*0130*/  BRA `(.L_x_0) ;  /* 0x00000000000c7947 */ /* 0x000fea0003800000 */
.L_x_1:
[----:B------:R-:W1:Y:S01]  /*0140*/  LDCU UR4, c[0x0][0x880] ;  /* 0x00011000ff0477ac */ /* 0x000e620008000800 */
[----:B------:R-:W-:Y:S01]  /*0150*/  HFMA2 R74, -RZ, RZ, 0, 5.9604644775390625e-08 ;  /* 0x00000001ff4a7431 */ /* 0x000fe200000001ff */
[----:B-1----:R-:W-:-:S07]  /*0160*/  MOV R40, UR4 ;  /* 0x0000000400287c02 */ /* 0x002fce0008000f00 */
.L_x_0:
[----:B------:R-:W2:Y:S02]  /*0170*/  LDCU.64 UR4, c[0x0][0x8b0] ;  /* 0x00011600ff0477ac */ /* 0x000ea40008000a00 */
[----:B--2---:R-:W-:-:S04]  /*0180*/  UISETP.NE.U32.AND UP0, UPT, UR4, URZ, UPT ;  /* 0x000000ff0400728c */ /* 0x004fc8000bf05070 */
[----:B------:R-:W-:-:S09]  /*0190*/  UISETP.NE.AND.EX UP0, UPT, UR5, URZ, UPT, UP0 ;  /* 0x000000ff0500728c */ /* 0x000fd2000bf05300 */
[----:B------:R-:W-:Y:S05]  /*01a0*/  BRA.U UP0, `(.L_x_2) ;  /* 0x0000000100287547 */ /* 0x000fea000b800000 */
[----:B------:R-:W2:Y:S02]  /*01b0*/  LDCU.64 UR4, c[0x0][0x8a8] ;  /* 0x00011500ff0477ac */ /* 0x000ea40008000a00 */
[----:B--2---:R-:W-:-:S04]  /*01c0*/  UISETP.NE.U32.AND UP0, UPT, UR4, URZ, UPT ;  /* 0x000000ff0400728c */ /* 0x004fc8000bf05070 */
[----:B------:R-:W-:-:S09]  /*01d0*/  UISETP.NE.AND.EX UP0, UPT, UR5, URZ, UPT, UP0 ;  /* 0x000000ff0500728c */ /* 0x000fd2000bf05300 */
[----:B------:R-:W-:Y:S05]  /*01e0*/  BRA.U !UP0, `(.L_x_3) ;  /* 0x0000000108107547 */ /* 0x000fea000b800000 */
[----:B------:R-:W2:Y:S01]  /*01f0*/  LDC.64 R38, c[0x0][0x8a8] ;  /* 0x00022a00ff267b82 */ /* 0x000ea20000000a00 */
[----:B------:R-:W2:Y:S02]  /*0200*/  LDCU.64 UR4, c[0x0][0x358] ;  /* 0x00006b00ff0477ac */ /* 0x000ea40008000a00 */
[----:B--2---:R2:W5:Y:S01]  /*0210*/  LDG.E R38, desc[UR4][R38.64] ;  /* 0x0000000426267981 */ /* 0x004562000c1e1900 */
[----:B------:R-:W-:Y:S05]  /*0220*/  BRA `(.L_x_2) ;  /* 0x0000000000087947 */ /* 0x000fea0003800000 */
.L_x_3:
[----:B------:R-:W2:Y:S02]  /*0230*/  LDCU UR4, c[0x0][0x8a0] ;  /* 0x00011400ff0477ac */ /* 0x000ea40008000800 */
[----:B--2---:R-:W-:Y:S02]  /*0240*/  MOV R38, UR4 ;  /* 0x0000000400267c02 */ /* 0x004fe40008000f00 */
.L_x_2:
[----:B------:R-:W-:Y:S01]  /*0250*/  IMAD.U32 R0, RZ, RZ, UR17 ;  /* 0x00000011ff007e24 */ /* 0x000fe2000f8e00ff */
[----:B------:R-:W-:Y:S04]  /*0260*/  BSSY.RECONVERGENT B0, `(.L_x_4) ;  /* 0x000000c000007945 */ /* 0x000fe80003800200 */
[C---:B------:R-:W-:Y:S02]  /*0270*/  ISETP.NE.OR P1, PT, R0.reuse, 0x1, !P3 ;  /* 0x000000010000780c */ /* 0x040fe40005f25670 */
[----:B------:R-:W-:-:S11]  /*0280*/  ISETP.NE.OR P0, PT, R0, 0x3, !P3 ;  /* 0x000000030000780c */ /* 0x000fd60005f05670 */
[----:B------:R-:W-:Y:S05]  /*0290*/  @P1 BRA `(.L_x_5) ;  /* 0x0000000000201947 */ /* 0x000fea0003800000 */
[----:B------:R-:W3:Y:S02]  /*02a0*/  LDCU.64 UR4, c[0x0][0x348] ;  /* 0x00006900ff0477ac */ /* 0x000ee40008000a00 */
[----:B---3--:R-:W-:Y:S02]  /*02b0*/  UIADD3 UR6, UP1, UPT, UR4, 0x80, URZ ;  /* 0x0000008004067890 */ /* 0x008fe4000ff3e0ff */
[----:B------:R-:W-:Y:S02]  /*02c0*/  UIADD3 UR4, UP0, UPT, UR4, 0x180, URZ ;  /* 0x0000018004047890 */ /* 0x000fe4000ff1e0ff */
[----:B------:R-:W-:Y:S02]  /*02d0*/  UIADD3.X UR7, UPT, UPT, URZ, UR5, URZ, UP1, !UPT ;  /* 0x00000005ff077290 */ /* 0x000fe40008ffe4ff */
[----:B------:R-:W-:-:S07]  /*02e0*/  UIADD3.X UR5, UPT, UPT, URZ, UR5, URZ, UP0, !UPT ;  /* 0x00000005ff057290 */ /* 0x000fce00087fe4ff */
[----:B------:R3:W-:Y:S02]  /*02f0*/  UTMACCTL.PF [UR6] ;  /* 0x00000000060079b9 */ /* 0x0007e40008040000 */
[----:B------:R3:W-:Y:S02]  /*0300*/  UTMACCTL.PF [UR4] ;  /* 0x00000000040079b9 */ /* 0x0007e40008040000 */
[----:B---3--:R-:W-:Y:S01]  /*0310*/  NOP ;  /* 0x0000000000007918 */ /* 0x008fe20000000000 */
.L_x_5:
[----:B------:R-:W-:Y:S05]  /*0320*/  BSYNC.RECONVERGENT B0 ;  /* 0x0000000000007941 */ /* 0x000fea0003800200 */
.L_x_4:
[----:B------:R-:W-:Y:S04]  /*0330*/  BSSY.RECONVERGENT B0, `(.L_x_6) ;  /* 0x000000a000007945 */ /* 0x000fe80003800200 */
        /* <DEDUP_REMOVED lines=9> */
.L_x_7:
[----:B------:R-:W-:Y:S05]  /*03d0*/  BSYNC.RECONVERGENT B0 ;  /* 0x0000000000007941 */ /* 0x000fea0003800200 */
.L_x_6:
[----:B------:R-:W3:Y:S01]  /*03e0*/  LDCU.64 UR4, c[0x0][0x888] ;  /* 0x00011100ff0477ac */ /* 0x000ee20008000a00 */
[----:B------:R-:W-:Y:S02]  /*03f0*/  UISETP.EQ.U32.AND UP1, UPT, UR8, URZ, UPT ;  /* 0x000000ff0800728c */ /* 0x000fe4000bf22070 */
[----:B------:R-:W-:Y:S02]  /*0400*/  UPLOP3.LUT UP3, UPT, UPT, UPT, UPT, 0x80, 0x8 ;  /* 0x000000000008789c */ /* 0x000fe40003f6f070 */
[----:B---3--:R-:W-:-:S04]  /*0410*/  UISETP.NE.U32.AND UP0, UPT, UR4, URZ, UPT ;  /* 0x000000ff0400728c */ /* 0x008fc8000bf05070 */
[----:B------:R-:W-:-:S04]  /*0420*/  UISETP.NE.AND.EX UP0, UPT, UR5, URZ, UPT, UP0 ;  /* 0x000000ff0500728c */ /* 0x000fc8000bf05300 */
[----:B------:R-:W-:-:S04]  /*0430*/  UISETP.EQ.OR.EX UP2, UPT, UR9, URZ, !UP0, UP1 ;  /* 0x000000ff0900728c */ /* 0x000fc8000c742710 */
[----:B------:R-:W-:-:S06]  /*0440*/  UP2UR UR4, UPR, URZ, 0x4 ;  /* 0x00000004ff047883 */ /* 0x000fcc0008000000 */
[----:B------:R-:W-:Y:S01]  /*0450*/  MOV R77, UR4 ;  /* 0x00000004004d7c02 */ /* 0x000fe20008000f00 */
[----:B------:R-:W-:Y:S06]  /*0460*/  BRA.U !UP2, `(.L_x_8) ;  /* 0x000000010a207547 */ /* 0x000fec000b800000 */
[----:B-----5:R-:W-:Y:S01]  /*0470*/  R2UR UR5, R40 ;  /* 0x00000000280572ca */ /* 0x020fe200000e0000 */
[----:B------:R-:W-:Y:S02]  /*0480*/  UISETP.NE.U32.AND UP1, UPT, UR8, URZ, UPT ;  /* 0x000000ff0800728c */ /* 0x000fe4000bf25070 */
[----:B------:R-:W-:Y:S02]  /*0490*/  USEL UR4, URZ, 0xffffffff, UP0 ;  /* 0xffffffffff047887 */ /* 0x000fe40008000000 */
[----:B------:R-:W-:-:S08]  /*04a0*/  UISETP.NE.AND.EX UP1, UPT, UR9, URZ, UPT, UP1 ;  /* 0x000000ff0900728c */ /* 0x000fd0000bf25310 */
[----:B------:R-:W-:-:S04]  /*04b0*/  UISETP.NE.AND UP0, UPT, UR5, URZ, UPT ;  /* 0x000000ff0500728c */ /* 0x000fc8000bf05270 */
[----:B------:R-:W-:-:S04]  /*04c0*/  @!UP1 USEL UR4, URZ, 0xffffffff, UP0 ;  /* 0xffffffffff049887 */ /* 0x000fc80008000000 */
[----:B------:R-:W-:-:S04]  /*04d0*/  ULOP3.LUT UR4, UR4, 0x1, URZ, 0xc0, !UPT ;  /* 0x0000000104047892 */ /* 0x000fc8000f8ec0ff */
[----:B------:R-:W-:-:S11]  /*04e0*/  UISETP.NE.U32.AND UP3, UPT, UR4, 0x1, UPT ;  /* 0x000000010400788c */ /* 0x000fd6000bf65070 */
.L_x_8:
[----:B------:R-:W3:Y:S01]  /*04f0*/  SHFL.IDX PT, R2, R75, RZ, 0x1f ;  /* 0x00001fff4b027589 */ /* 0x000ee200000e0000 */
[----:B------:R-:W-:-:S04]  /*0500*/  UISETP.NE.AND UP0, UPT, UR17, 0x2, UPT ;  /* 0x000000021100788c */ /* 0x000fc8000bf05270 */
[----:B------:R-:W-:Y:S01]  /*0510*/  USEL UR37, URZ, 0x1, UP0 ;  /* 0x00000001ff257887 */ /* 0x000fe20008000000 */
[----:B---3--:R-:W-:-:S13]  /*0520*/  ISETP.NE.AND P0, PT, R2, RZ, PT ;  /* 0x000000ff0200720c */ /* 0x008fda0003f05270 */
[----:B------:R-:W-:Y:S05]  /*0530*/  @P0 BRA `(.L_x_9) ;  /* 0x0000000000600947 */ /* 0x000fea0003800000 */
[----:B------:R-:W3:Y:S01]  /*0540*/  S2UR UR4, SR_CgaCtaId ;  /* 0x00000000000479c3 */ /* 0x000ee20000008800 */
[----:B------:R-:W-:Y:S01]  /*0550*/  UMOV UR5, 0x400 ;  /* 0x0000040000057882 */ /* 0x000fe20000000000 */
[----:B------:R-:W-:Y:S01]  /*0560*/  UMOV UR8, 0x1 ;  /* 0x0000000100087882 */ /* 0x000fe20000000000 */
[----:B------:R-:W-:Y:S01]  /*0570*/  UMOV UR6, 0x3 ;  /* 0x0000000300067882 */ /* 0x000fe20000000000 */
[----:B------:R-:W-:-:S04]  /*0580*/  UIADD3 UR8, UPT, UPT, -UR8, 0x100000, URZ ;  /* 0x0010000008087890 */ /* 0x000fc8000fffe1ff */
[----:B------:R-:W-:Y:S02]  /*0590*/  USHF.L.U32 UR9, UR8, 0xb, URZ ;  /* 0x0000000b08097899 */ /* 0x000fe400080006ff */
[----:B------:R-:W-:Y:S02]  /*05a0*/  USHF.L.U32 UR8, UR8, 0x1, URZ ;  /* 0x0000000108087899 */ /* 0x000fe400080006ff */
[----:B------:R-:W-:-:S04]  /*05b0*/  UIADD3 UR6, UPT, UPT, -UR6, 0x100000, URZ ;  /* 0x0010000006067890 */ /* 0x000fc8000fffe1ff */
[----:B------:R-:W-:Y:S02]  /*05c0*/  USHF.L.U32 UR7, UR6, 0xb, URZ ;  /* 0x0000000b06077899 */ /* 0x000fe400080006ff */
[----:B------:R-:W-:Y:S01]  /*05d0*/  USHF.L.U32 UR6, UR6, 0x1, URZ ;  /* 0x0000000106067899 */ /* 0x000fe200080006ff */
[----:B------:R-:W-:Y:S01]  /*05e0*/  ELECT P0, URZ, PT ;  /* 0x0000000000ff782f */ /* 0x000fe20003800000 */
[----:B---3--:R-:W-:Y:S01]  /*05f0*/  ULEA UR4, UR4, UR5, 0x18 ;  /* 0x0000000504047291 */ /* 0x008fe2000f8ec0ff */
[----:B------:R-:W3:Y:S11]  /*0600*/  FENCE.VIEW.ASYNC.S ;  /* 0x00000000000073c6 */ /* 0x000ef60000000000 */
[----:B---3--:R3:W4:Y:S01]  /*0610*/  SYNCS.EXCH.64 URZ, [UR4], UR8 ;  /* 0x0000000804ff75b2 */ /* 0x0087220008000100 */
[----:B------:R3:W1:Y:S01]  /*0620*/  SYNCS.EXCH.64 URZ, [UR4+0x28], UR6 ;  /* 0x0000280604ff75b2 */ /* 0x0006620008000100 */
        /* <DEDUP_REMOVED lines=8> */
[----:B------:R-:W-:Y:S01]  /*06b0*/  NOP ;  /* 0x0000000000007918 */ /* 0x000fe20000000000 */
.L_x_9:
[----:B------:R-:W2:Y:S01]  /*06c0*/  SHFL.IDX PT, R2, R75, RZ, 0x1f ;  /* 0x00001fff4b027589 */ /* 0x000ea200000e0000 */
[----:B------:R-:W-:Y:S01]  /*06d0*/  NOP ;  /* 0x0000000000007918 */ /* 0x000fe20000000000 */
[----:B--2---:R-:W-:-:S13]  /*06e0*/  ISETP.NE.AND P0, PT, R2, 0x1, PT ;  /* 0x000000010200780c */ /* 0x004fda0003f05270 */
[----:B------:R-:W-:Y:S05]  /*06f0*/  @P0 BRA `(.L_x_10) ;  /* 0x0000000000480947 */ /* 0x000fea0003800000 */
[----:B---3--:R-:W2:Y:S01]  /*0700*/  S2UR UR4, SR_CgaCtaId ;  /* 0x00000000000479c3 */ /* 0x008ea20000008800 */
        /* <DEDUP_REMOVED lines=10> */
[----:B--2---:R-:W-:Y:S01]  /*07b0*/  ULEA UR4, UR4, UR5, 0x18 ;  /* 0x0000000504047291 */ /* 0x004fe2000f8ec0ff */
[----:B------:R-:W2:Y:S11]  /*07c0*/  FENCE.VIEW.ASYNC.S ;  /* 0x00000000000073c6 */ /* 0x000eb60000000000 */
[----:B--2---:R2:W3:Y:S01]  /*07d0*/  SYNCS.EXCH.64 URZ, [UR4+0x50], UR8 ;  /* 0x0000500804ff75b2 */ /* 0x0044e20008000100 */
[----:B------:R2:W1:Y:S01]  /*07e0*/  SYNCS.EXCH.64 URZ, [UR4+0x60], UR6 ;  /* 0x0000600604ff75b2 */ /* 0x0004620008000100 */
[----:B------:R2:W1:Y:S01]  /*07f0*/  SYNCS.EXCH.64 URZ, [UR4+0x58], UR8 ;  /* 0x0000580804ff75b2 */ /* 0x0004620008000100 */
[----:B------:R2:W1:Y:S01]  /*0800*/  SYNCS.EXCH.64 URZ, [UR4+0x68], UR6 ;  /* 0x0000680604ff75b2 */ /* 0x0004620008000100 */
[----:B------:R-:W-:Y:S01]  /*0810*/  NOP ;  /* 0x0000000000007918 */ /* 0x000fe20000000000 */
.L_x_10:
[----:B------:R-:W4:Y:S01]  /*0820*/  SHFL.IDX PT, R2, R75, RZ, 0x1f ;  /* 0x00001fff4b027589 */ /* 0x000f2200000e0000 */
[----:B------:R-:W-:Y:S01]  /*0830*/  NOP ;  /* 0x0000000000007918 */ /* 0x000fe20000000000 */
[----:B----4-:R-:W-:-:S13]  /*0840*/  ISETP.NE.AND P0, PT, R2, 0x3, PT ;  /* 0x000000030200780c */ /* 0x010fda0003f05270 */
[----:B------:R-:W-:Y:S05]  /*0850*/  @P0 BRA `(.L_x_11) ;  /* 0x0000000000300947 */ /* 0x000fea0003800000 */
[----:B--23--:R-:W2:Y:S01]  /*0860*/  S2UR UR6, SR_CgaCtaId ;  /* 0x00000000000679c3 */ /* 0x00cea20000008800 */
[----:B------:R-:W-:Y:S01]  /*0870*/  UMOV UR4, 0x400 ;  /* 0x0000040000047882 */ /* 0x000fe20000000000 */
[----:B------:R-:W-:Y:S01]  /*0880*/  UMOV UR5, 0x20 ;  /* 0x0000002000057882 */ /* 0x000fe20000000000 */
[----:B------:R-:W-:Y:S01]  /*0890*/  ELECT P0, URZ, PT ;  /* 0x0000000000ff782f */ /* 0x000fe20003800000 */
[----:B--2---:R-:W-:Y:S02]  /*08a0*/  ULEA UR6, UR6, UR4, 0x18 ;  /* 0x0000000406067291 */ /* 0x004fe4000f8ec0ff */
[----:B------:R-:W-:-:S04]  /*08b0*/  UIADD3 UR4, UPT, UPT, -UR5, 0x100000, URZ ;  /* 0x0010000005047890 */ /* 0x000fc8000fffe1ff */
[----:B------:R-:W-:Y:S02]  /*08c0*/  USHF.L.U32 UR5, UR4, 0xb, URZ ;  /* 0x0000000b04057899 */ /* 0x000fe400080006ff */
[----:B------:R-:W-:Y:S01]  /*08d0*/  USHF.L.U32 UR4, UR4, 0x1, URZ ;  /* 0x0000000104047899 */ /* 0x000fe200080006ff */
[----:B------:R-:W2:Y:S11]  /*08e0*/  FENCE.VIEW.ASYNC.S ;  /* 0x00000000000073c6 */ /* 0x000eb60000000000 */
[----:B--2---:R4:W2:Y:S01]  /*08f0*/  SYNCS.EXCH.64 URZ, [UR6+0x70], UR4 ;  /* 0x0000700406ff75b2 */ /* 0x0048a20008000100 */
[----:B------:R4:W3:Y:S02]  /*0900*/  SYNCS.EXCH.64 URZ, [UR6+0x78], UR4 ;  /* 0x0000780406ff75b2 */ /* 0x0008e40008000100 */
[----:B----4-:R-:W-:Y:S01]  /*0910*/  NOP ;  /* 0x0000000000007918 */ /* 0x010fe20000000000 */
.L_x_11:
[----:B------:R-:W4:Y:S01]  /*0920*/  SHFL.IDX PT, R2, R75, RZ, 0x1f ;  /* 0x00001fff4b027589 */ /* 0x000f2200000e0000 */
[----:B------:R-:W-:Y:S01]  /*0930*/  NOP ;  /* 0x0000000000007918 */ /* 0x000fe20000000000 */
[----:B----4-:R-:W-:-:S13]  /*0940*/  ISETP.NE.AND P0, PT, R2, 0x4, PT ;  /* 0x000000040200780c */ /* 0x010fda0003f05270 */
[----:B------:R-:W-:Y:S05]  /*0950*/  @P0 BRA `(.L_x_12) ;  /* 0x00000000004c0947 */ /* 0x000fea0003800000 */
[----:B--23--:R-:W2:Y:S01]  /*0960*/  S2UR UR6, SR_CgaCtaId ;  /* 0x00000000000679c3 */ /* 0x00cea20000008800 */
[----:B------:R-:W-:Y:S01]  /*0970*/  UMOV UR4, 0x3a0 ;  /* 0x000003a000047882 */ /* 0x000fe20000000000 */
[----:B------:R-:W-:Y:S01]  /*0980*/  UMOV UR5, 0x400 ;  /* 0x0000040000057882 */ /* 0x000fe20000000000 */
[----:B------:R-:W-:Y:S01]  /*0990*/  USEL UR4, UR4, 0x320, UP3 ;  /* 0x0000032004047887 */ /* 0x000fe20009800000 */
[----:B------:R-:W-:Y:S01]  /*09a0*/  UMOV UR8, 0x1 ;  /* 0x0000000100087882 */ /* 0x000fe20000000000 */
[----:B------:R-:W-:Y:S01]  /*09b0*/  ELECT P0, URZ, PT ;  /* 0x0000000000ff782f */ /* 0x000fe20003800000 */
[----:B------:R-:W-:-:S04]  /*09c0*/  UIADD3 UR8, UPT, UPT, -UR8, 0x100000, URZ ;  /* 0x0010000008087890 */ /* 0x000fc8000fffe1ff */
[----:B------:R-:W-:Y:S02]  /*09d0*/  USHF.L.U32 UR9, UR8, 0xb, URZ ;  /* 0x0000000b08097899 */ /* 0x000fe400080006ff */
[----:B------:R-:W-:Y:S02]  /*09e0*/  USHF.L.U32 UR8, UR8, 0x1, URZ ;  /* 0x0000000108087899 */ /* 0x000fe400080006ff */
[----:B--2---:R-:W-:Y:S02]  /*09f0*/  ULEA UR6, UR6, UR5, 0x18 ;  /* 0x0000000506067291 */ /* 0x004fe4000f8ec0ff */
[----:B------:R-:W-:-:S04]  /*0a00*/  UIADD3 UR4, UPT, UPT, -UR4, 0x100000, URZ ;  /* 0x0010000004047890 */ /* 0x000fc8000fffe1ff */
[----:B------:R-:W-:Y:S02]  /*0a10*/  USHF.L.U32 UR5, UR4, 0xb, URZ ;  /* 0x0000000b04057899 */ /* 0x000fe400080006ff */
[----:B------:R-:W-:Y:S01]  /*0a20*/  USHF.L.U32 UR4, UR4, 0x1, URZ ;  /* 0x0000000104047899 */ /* 0x000fe200080006ff */
[----:B------:R-:W2:Y:S03]  /*0a30*/  FENCE.VIEW.ASYNC.S ;  /* 0x00000000000073c6 */ /* 0x000ea60000000000 */
[----:B--2---:R4:W2:Y:S08]  /*0a40*/  SYNCS.EXCH.64 URZ, [UR6+0x80], UR8 ;  /* 0x0000800806ff75b2 */ /* 0x0048b00008000100 */
[----:B------:R4:W3:Y:S01]  /*0a50*/  SYNCS.EXCH.64 URZ, [UR6+0x90], UR4 ;  /* 0x0000900406ff75b2 */ /* 0x0008e20008000100 */
[----:B------:R4:W1:Y:S01]  /*0a60*/  SYNCS.EXCH.64 URZ, [UR6+0x88], UR8 ;  /* 0x0000880806ff75b2 */ /* 0x0008620008000100 */
[----:B------:R4:W1:Y:S02]  /*0a70*/  SYNCS.EXCH.64 URZ, [UR6+0x98], UR4 ;  /* 0x0000980406ff75b2 */ /* 0x0008640008000100 */
[----:B----4-:R-:W-:Y:S01]  /*0a80*/  NOP ;  /* 0x0000000000007918 */ /* 0x010fe20000000000 */
.L_x_12:
[----:B------:R-:W4:Y:S01]  /*0a90*/  SHFL.IDX PT, R2, R75, RZ, 0x1f ;  /* 0x00001fff4b027589 */ /* 0x000f2200000e0000 */
[----:B------:R-:W-:Y:S01]  /*0aa0*/  NOP ;  /* 0x0000000000007918 */ /* 0x000fe20000000000 */
[----:B----4-:R-:W-:-:S13]  /*0ab0*/  ISETP.NE.AND P0, PT, R2, 0x5, PT ;  /* 0x000000050200780c */ /* 0x010fda0003f05270 */
[----:B------:R-:W-:Y:S05]  /*0ac0*/  @P0 BRA `(.L_x_13) ;  /* 0x0000000000580947 */ /* 0x000fea0003800000 */
[----:B--23--:R-:W2:Y:S01]  /*0ad0*/  S2UR UR4, SR_CgaCtaId ;  /* 0x00000000000479c3 */ /* 0x00cea20000008800 */
        /* <DEDUP_REMOVED lines=12> */
[----:B--2---:R4:W2:Y:S01]  /*0ba0*/  SYNCS.EXCH.64 URZ, [UR4+0xa0], UR8 ;  /* 0x0000a00804ff75b2 */ /* 0x0048a20008000100 */
[----:B------:R4:W3:Y:S01]  /*0bb0*/  SYNCS.EXCH.64 URZ, [UR4+0xc0], UR6 ;  /* 0x0000c00604ff75b2 */ /* 0x0008e20008000100 */
[----:B------:R4:W1:Y:S01]  /*0bc0*/  SYNCS.EXCH.64 URZ, [UR4+0xa8], UR8 ;  /* 0x0000a80804ff75b2 */ /* 0x0008620008000100 */
[----:B------:R4:W1:Y:S01]  /*0bd0*/  SYNCS.EXCH.64 URZ, [UR4+0xc8], UR6 ;  /* 0x0000c80604ff75b2 */ /* 0x0008620008000100 */
[----:B------:R4:W1:Y:S01]  /*0be0*/  SYNCS.EXCH.64 URZ, [UR4+0xb0], UR8 ;  /* 0x0000b00804ff75b2 */ /* 0x0008620008000100 */
[----:B------:R4:W1:Y:S01]  /*0bf0*/  SYNCS.EXCH.64 URZ, [UR4+0xd0], UR6 ;  /* 0x0000d00604ff75b2 */ /* 0x0008620008000100 */
[----:B------:R4:W1:Y:S01]  /*0c00*/  SYNCS.EXCH.64 URZ, [UR4+0xb8], UR8 ;  /* 0x0000b80804ff75b2 */ /* 0x0008620008000100 */
[----:B------:R4:W1:Y:S02]  /*0c10*/  SYNCS.EXCH.64 URZ, [UR4+0xd8], UR6 ;  /* 0x0000d80604ff75b2 */ /* 0x0008640008000100 */
[----:B----4-:R-:W-:Y:S01]  /*0c20*/  NOP ;  /* 0x0000000000007918 */ /* 0x010fe20000000000 */
.L_x_13:
[----:B------:R-:W4:Y:S01]  /*0c30*/  SHFL.IDX PT, R2, R75, RZ, 0x1f ;  /* 0x00001fff4b027589 */ /* 0x000f2200000e0000 */
[----:B------:R-:W1:Y:S01]  /*0c40*/  S2UR UR45, SR_CgaCtaId ;  /* 0x00000000002d79c3 */ /* 0x000e620000008800 */
[----:B------:R-:W-:Y:S01]  /*0c50*/  NOP ;  /* 0x0000000000007918 */ /* 0x000fe20000000000 */
[----:B----4-:R-:W-:-:S13]  /*0c60*/  ISETP.NE.AND P0, PT, R2, 0x3, PT ;  /* 0x000000030200780c */ /* 0x010fda0003f05270 */
[----:B-1----:R-:W-:Y:S05]  /*0c70*/  @P0 BRA `(.L_x_14) ;  /* 0x0000000000340947 */ /* 0x002fea0003800000 */
[----:B--23--:R-:W-:Y:S01]  /*0c80*/  UMOV UR4, 0x400 ;  /* 0x0000040000047882 */ /* 0x00cfe20000000000 */
[----:B------:R-:W-:Y:S01]  /*0c90*/  UMOV UR6, 0x20 ;  /* 0x0000002000067882 */ /* 0x000fe20000000000 */
[----:B------:R-:W-:Y:S02]  /*0ca0*/  ULEA UR4, UR45, UR4, 0x18 ;  /* 0x000000042d047291 */ /* 0x000fe4000f8ec0ff */
[----:B------:R-:W-:-:S04]  /*0cb0*/  UIADD3 UR6, UPT, UPT, -UR6, 0x100000, URZ ;  /* 0x0010000006067890 */ /* 0x000fc8000fffe1ff */
[----:B------:R-:W-:Y:S02]  /*0cc0*/  USHF.L.U32 UR7, UR6, 0xb, URZ ;  /* 0x0000000b06077899 */ /* 0x000fe400080006ff */
[----:B------:R-:W-:Y:S01]  /*0cd0*/  USHF.L.U32 UR6, UR6, 0x1, URZ ;  /* 0x0000000106067899 */ /* 0x000fe200080006ff */
[----:B------:R-:W-:Y:S01]  /*0ce0*/  ELECT P0, URZ, PT ;  /* 0x0000000000ff782f */ /* 0x000fe20003800000 */
[----:B------:R-:W1:Y:S10]  /*0cf0*/  FENCE.VIEW.ASYNC.S ;  /* 0x00000000000073c6 */ /* 0x000e740000000000 */
[----:B-1----:R1:W4:Y:S01]  /*0d00*/  SYNCS.EXCH.64 URZ, [UR4+0xe0], UR6 ;  /* 0x0000e00604ff75b2 */ /* 0x0023220008000100 */
[----:B------:R1:W2:Y:S01]  /*0d10*/  SYNCS.EXCH.64 URZ, [UR4+0xf0], UR6 ;  /* 0x0000f00604ff75b2 */ /* 0x0002a20008000100 */
[----:B------:R1:W3:Y:S01]  /*0d20*/  SYNCS.EXCH.64 URZ, [UR4+0xe8], UR6 ;  /* 0x0000e80604ff75b2 */ /* 0x0002e20008000100 */
[----:B------:R1:W1:Y:S01]  /*0d30*/  SYNCS.EXCH.64 URZ, [UR4+0xf8], UR6 ;  /* 0x0000f80604ff75b2 */ /* 0x0002620008000100 */
[----:B------:R-:W-:Y:S01]  /*0d40*/  NOP ;  /* 0x0000000000007918 */ /* 0x000fe20000000000 */
.L_x_14:
[----:B-123--:R-:W1:Y:S01]  /*0d50*/  LDCU UR4, c[0x0][0x36c] ;  /* 0x00006d80ff0477ac */ /* 0x00ee620008000800 */
[----:B------:R-:W-:Y:S01]  /*0d60*/  ISETP.NE.OR P3, PT, R0, 0x2, !P3 ;  /* 0x000000020000780c */ /* 0x000fe20005f65670 */
[----:B------:R-:W-:Y:S01]  /*0d70*/  NOP ;  /* 0x0000000000007918 */ /* 0x000fe20000000000 */
[----:B------:R-:W-:Y:S01]  /*0d80*/  LOP3.LUT R0, R84, 0x1f, RZ, 0xc0, !PT ;  /* 0x0000001f54007812 */ /* 0x000fe200078ec0ff */
[----:B------:R-:W-:Y:S02]  /*0d90*/  UISETP.NE.AND UP4, UPT, UR17, URZ, UPT ;  /* 0x000000ff1100728c */ /* 0x000fe4000bf85270 */
[----:B-1----:R-:W-:-:S09]  /*0da0*/  UISETP.EQ.U32.AND UP5, UPT, UR4, 0x1, UPT ;  /* 0x000000010400788c */ /* 0x002fd2000bfa2070 */
[----:B------:R-:W-:Y:S05]  /*0db0*/  BRA.U !UP5, `(.L_x_15) ;  /* 0x000000010d087547 */ /* 0x000fea000b800000 */
[----:B----4-:R-:W-:Y:S01]  /*0dc0*/  UCGABAR_ARV ;  /* 0x00000000000079c7 */ /* 0x010fe20008000000 */
[----:B------:R-:W-:Y:S05]  /*0dd0*/  BRA `(.L_x_16) ;  /* 0x0000000000047947 */ /* 0x000fea0003800000 */
.L_x_15:
[----:B----4-:R-:W-:Y:S01]  /*0de0*/  NOP ;  /* 0x0000000000007918 */ /* 0x010fe20000000000 */
.L_x_16:
[----:B------:R-:W1:Y:S01]  /*0df0*/  S2UR UR20, SR_CTAID.Y ;  /* 0x00000000001479c3 */ /* 0x000e620000002600 */
[----:B------:R-:W-:-:S05]  /*0e00*/  CS2R.32 R76, SR_CgaSize ;  /* 0x00000000004c7805 */ /* 0x000fca0000008a00 */
[----:B------:R-:W-:-:S05]  /*0e10*/  IMAD R76, R76, -0xa0, RZ ;  /* 0xffffff604c4c7824 */ /* 0x000fca00078e02ff */
[----:B------:R-:W-:-:S14]  /*0e20*/  R2UR UR4, R76 ;  /* 0x000000004c0472ca */ /* 0x000fdc00000e0000 */
[----:B------:R-:W2:Y:S01]  /*0e30*/  LDCU UR4, c[0x0][UR4+0x2b4] ;  /* 0x00005680040477ac */ /* 0x000ea20008000800 */
[----:B------:R-:W-:-:S05]  /*0e40*/  CS2R.32 R76, SR_CgaSize ;  /* 0x00000000004c7805 */ /* 0x000fca0000008a00 */
[----:B------:R-:W-:-:S05]  /*0e50*/  IMAD R76, R76, -0xa0, RZ ;  /* 0xffffff604c4c7824 */ /* 0x000fca00078e02ff */
[----:B------:R-:W-:-:S14]  /*0e60*/  R2UR UR5, R76 ;  /* 0x000000004c0572ca */ /* 0x000fdc00000e0000 */
[----:B------:R-:W3:Y:S01]  /*0e70*/  LDCU UR5, c[0x0][UR5+0x2b0] ;  /* 0x00005600050577ac */ /* 0x000ee20008000800 */
[----:B------:R-:W4:Y:S01]  /*0e80*/  S2UR UR16, SR_CTAID.X ;  /* 0x00000000001079c3 */ /* 0x000f220000002500 */
[----:B------:R-:W-:-:S05]  /*0e90*/  CS2R.32 R76, SR_CgaSize ;  /* 0x00000000004c7805 */ /* 0x000fca0000008a00 */
[----:B------:R-:W-:-:S05]  /*0ea0*/  IMAD R76, R76, -0xa0, RZ ;  /* 0xffffff604c4c7824 */ /* 0x000fca00078e02ff */
[----:B------:R-:W-:-:S14]  /*0eb0*/  R2UR UR7, R76 ;  /* 0x000000004c0772ca */ /* 0x000fdc00000e0000 */
[----:B------:R-:W3:Y:S01]  /*0ec0*/  LDCU UR7, c[0x0][UR7+0x2a4] ;  /* 0x00005480070777ac */ /* 0x000ee20008000800 */
[----:B------:R-:W-:-:S05]  /*0ed0*/  CS2R.32 R76, SR_CgaSize ;  /* 0x00000000004c7805 */ /* 0x000fca0000008a00 */
[----:B------:R-:W-:-:S05]  /*0ee0*/  IMAD R76, R76, -0xa0, RZ ;  /* 0xffffff604c4c7824 */ /* 0x000fca00078e02ff */
[----:B------:R-:W-:-:S14]  /*0ef0*/  R2UR UR63, R76 ;  /* 0x000000004c3f72ca */ /* 0x000fdc00000e0000 */
[----:B------:R-:W3:Y:S01]  /*0f00*/  LDCU UR63, c[0x0][UR63+0x2a0] ;  /* 0x000054003f3f77ac */ /* 0x000ee20008000800 */
[----:B------:R-:W-:Y:S02]  /*0f10*/  ULOP3.LUT UR47, UR45, 0x1, URZ, 0xc0, !UPT ;  /* 0x000000012d2f7892 */ /* 0x000fe4000f8ec0ff */
[----:B------:R-:W-:Y:S02]  /*0f20*/  USHF.R.U32.HI UR32, URZ, 0x1, UR45 ;  /* 0x00000001ff207899 */ /* 0x000fe4000801162d */
[----:B------:R-:W-:Y:S02]  /*0f30*/  UISETP.GT.U32.AND UP1, UPT, UR47, 0xffff, UPT ;  /* 0x0000ffff2f00788c */ /* 0x000fe4000bf24070 */
[----:B------:R-:W-:Y:S01]  /*0f40*/  USHF.L.U32 UR28, UR45, 0x9, URZ ;  /* 0x000000092d1c7899 */ /* 0x000fe200080006ff */
[----:B-1----:R-:W-:Y:S01]  /*0f50*/  I2FP.F32.U32 R2, UR20 ;  /* 0x0000001400027c45 */ /* 0x002fe20008201000 */
[----:B------:R-:W1:Y:S04]  /*0f60*/  LDCU UR21, c[0x0][0xb24] ;  /* 0x00016480ff1577ac */ /* 0x000e680008000800 */
[----:B--2---:R-:W-:Y:S01]  /*0f70*/  FMUL R2, R2, UR4 ;  /* 0x0000000402027c20 */ /* 0x004fe20008400000 */
[----:B------:R-:W-:Y:S01]  /*0f80*/  ULOP3.LUT UR4, UR45, 0x2, URZ, 0xc0, !UPT ;  /* 0x000000022d047892 */ /* 0x000fe2000f8ec0ff */
[----:B----4-:R-:W-:Y:S01]  /*0f90*/  I2FP.F32.U32 R3, UR16 ;  /* 0x0000001000037c45 */ /* 0x010fe20008201000 */
[----:B------:R-:W2:Y:S03]  /*0fa0*/  LDCU UR42, c[0x0][0xb24] ;  /* 0x00016480ff2a77ac */ /* 0x000ea60008000800 */
[----:B------:R-:W4:Y:S01]  /*0fb0*/  F2I.U32.TRUNC.NTZ R2, R2 ;  /* 0x0000000200027305 */ /* 0x000f22000020f000 */
[----:B---3--:R-:W-:Y:S01]  /*0fc0*/  FMUL R3, R3, UR5 ;  /* 0x0000000503037c20 */ /* 0x008fe20008400000 */
[----:B------:R-:W-:Y:S01]  /*0fd0*/  UISETP.GT.U32.AND UP0, UPT, UR4, 0xffff, UPT ;  /* 0x0000ffff0400788c */ /* 0x000fe2000bf04070 */
[----:B------:R-:W3:Y:S05]  /*0fe0*/  LDCU UR31, c[0x0][0xb30] ;  /* 0x00016600ff1f77ac */ /* 0x000eea0008000800 */
[----:B------:R-:W1:Y:S01]  /*0ff0*/  F2I.U32.TRUNC.NTZ R3, R3 ;  /* 0x0000000300037305 */ /* 0x000e62000020f000 */
[----:B------:R-:W-:-:S02]  /*1000*/  USEL UR26, UR4, 0xffff, !UP0 ;  /* 0x0000ffff041a7887 */ /* 0x000fc4000c000000 */
[----:B------:R-:W-:Y:S01]  /*1010*/  USHF.L.U32 UR29, UR45, 0xb, URZ ;  /* 0x0000000b2d1d7899 */ /* 0x000fe200080006ff */
[----:B------:R-:W-:Y:S01]  /*1020*/  UMOV UR34, 0x5 ;  /* 0x0000000500227882 */ /* 0x000fe20000000000 */
[----:B------:R-:W-:Y:S01]  /*1030*/  USEL UR27, UR47, 0xffff, !UP1 ;  /* 0x0000ffff2f1b7887 */ /* 0x000fe2000c800000 */
[----:B----4-:R-:W-:Y:S02]  /*1040*/  R2UR UR6, R2 ;  /* 0x00000000020672ca */ /* 0x010fe400000e0000 */
[----:B------:R-:W-:Y:S02]  /*1050*/  PRMT R2, RZ, 0x7610, R2 ;  /* 0x00007610ff027816 */ /* 0x000fe40000000002 */
[----:B-1----:R-:W-:-:S09]  /*1060*/  R2UR UR5, R3 ;  /* 0x00000000030572ca */ /* 0x002fd200000e0000 */
[----:B------:R-:W-:-:S04]  /*1070*/  UIADD3 UR4, UPT, UPT, -UR6, URZ, URZ ;  /* 0x000000ff06047290 */ /* 0x000fc8000fffe1ff */
[----:B------:R-:W-:Y:S02]  /*1080*/  UIMAD UR4, UR7, UR4, UR20 ;  /* 0x00000004070472a4 */ /* 0x000fe4000f8e0214 */
[----:B------:R-:W-:-:S04]  /*1090*/  UIADD3 UR5, UPT, UPT, -UR5, URZ, URZ ;  /* 0x000000ff05057290 */ /* 0x000fc8000fffe1ff */
[----:B------:R-:W-:Y:S01]  /*10a0*/  IMAD.U32 R76, RZ, RZ, UR4 ;  /* 0x00000004ff4c7e24 */ /* 0x000fe2000f8e00ff */
[----:B------:R-:W-:Y:S01]  /*10b0*/  UIMAD UR63, UR63, UR5, UR16 ;  /* 0x000000053f3f72a4 */ /* 0x000fe2000f8e0210 */
[----:B--23--:R-:W-:Y:S11]  /*10c0*/  BRA.U UP4, `(.L_x_17) ;  /* 0x0000000104407547 */ /* 0x00cff6000b800000 */
[----:B------:R-:W-:-:S13]  /*10d0*/  R2UR UR4, R76 ;  /* 0x000000004c0472ca */ /* 0x000fda00000e0000 */
[----:B------:R-:W-:Y:S02]  /*10e0*/  UISETP.NE.AND UP0, UPT, UR4, URZ, UPT ;  /* 0x000000ff0400728c */ /* 0x000fe4000bf05270 */
[----:B------:R-:W-:Y:S02]  /*10f0*/  UISETP.NE.AND UP1, UPT, UR4, 0x1, UPT ;  /* 0x000000010400788c */ /* 0x000fe4000bf25270 */
[----:B------:R-:W-:Y:S02]  /*1100*/  UISETP.NE.AND UP2, UPT, UR63, URZ, UP0 ;  /* 0x000000ff3f00728c */ /* 0x000fe40008745270 */
[----:B------:R-:W-:Y:S02]  /*1110*/  USEL UR4, URZ, 0x2, UP0 ;  /* 0x00000002ff047887 */ /* 0x000fe40008000000 */
[----:B------:R-:W-:Y:S02]  /*1120*/  USEL UR8, URZ, 0x1, UP2 ;  /* 0x00000001ff087887 */ /* 0x000fe40009000000 */
[----:B------:R-:W-:-:S02]  /*1130*/  UISETP.NE.AND UP2, UPT, UR63, URZ, UPT ;  /* 0x000000ff3f00728c */ /* 0x000fc4000bf45270 */
[----:B------:R-:W-:Y:S02]  /*1140*/  USEL UR5, URZ, 0x4, UP1 ;  /* 0x00000004ff057887 */ /* 0x000fe40008800000 */
[----:B------:R-:W-:Y:S02]  /*1150*/  UISETP.NE.AND UP0, UPT, UR63, 0x1, UPT ;  /* 0x000000013f00788c */ /* 0x000fe4000bf05270 */
[----:B------:R-:W-:Y:S02]  /*1160*/  USEL UR6, URZ, 0x8, UP1 ;  /* 0x00000008ff067887 */ /* 0x000fe40008800000 */
[----:B------:R-:W-:Y:S02]  /*1170*/  USEL UR7, UR5, 0x4, UP2 ;  /* 0x0000000405077887 */ /* 0x000fe40009000000 */
[----:B------:R-:W-:Y:S02]  /*1180*/  USEL UR4, UR4, 0x2, UP0 ;  /* 0x0000000204047887 */ /* 0x000fe40008000000 */
[----:B------:R-:W-:-:S02]  /*1190*/  USEL UR5, UR6, 0x8, UP0 ;  /* 0x0000000806057887 */ /* 0x000fc40008000000 */
[----:B------:R-:W-:-:S04]  /*11a0*/  UIADD3 UR4, UPT, UPT, UR4, UR7, UR8 ;  /* 0x0000000704047290 */ /* 0x000fc8000fffe008 */
[----:B------:R-:W-:-:S06]  /*11b0*/  UIADD3 UR4, UPT, UPT, UR4, UR5, URZ ;  /* 0x0000000504047290 */ /* 0x000fcc000fffe0ff */
[----:B------:R-:W-:-:S07]  /*11c0*/  MOV R2, UR4 ;  /* 0x0000000400027c02 */ /* 0x000fce0008000f00 */
.L_x_17:
[----:B------:R-:W1:Y:S01]  /*11d0*/  S2UR UR36, SR_CTAID.Z ;  /* 0x00000000002479c3 */ /* 0x000e620000002700 */
[----:B------:R-:W-:Y:S01]  /*11e0*/  UISETP.GE.AND UP0, UPT, UR21, 0x1, UPT ;  /* 0x000000011500788c */ /* 0x000fe2000bf06270 */
[----:B------:R-:W-:-:S08]  /*11f0*/  UMOV UR33, 0x3 ;  /* 0x0000000300217882 */ /* 0x000fd00000000000 */
[----:B------:R-:W-:Y:S05]  /*1200*/  BRA.U !UP0, `(.L_x_18) ;  /* 0x0000000108d47547 */ /* 0x000fea000b800000 */
[----:B------:R-:W2:Y:S01]  /*1210*/  LDCU.128 UR12, c[0x0][0xb10] ;  /* 0x00016200ff0c77ac */ /* 0x000ea20008000c00 */
[----:B------:R-:W3:Y:S01]  /*1220*/  LDCU UR6, c[0x0][0x370] ;  /* 0x00006e00ff0677ac */ /* 0x000ee20008000800 */
[----:B------:R-:W4:Y:S01]  /*1230*/  LDCU UR5, c[0x0][0x374] ;  /* 0x00006e80ff0577ac */ /* 0x000f220008000800 */
[----:B------:R-:W1:Y:S01]  /*1240*/  LDCU UR30, c[0x0][0xb0c] ;  /* 0x00016180ff1e77ac */ /* 0x000e620008000800 */
[----:B------:R-:W1:Y:S01]  /*1250*/  LDCU UR4, c[0x0][0xb20] ;  /* 0x00016400ff0477ac */ /* 0x000e620008000800 */
[----:B------:R-:W1:Y:S01]  /*1260*/  LDCU.64 UR8, c[0x0][0xb28] ;  /* 0x00016500ff0877ac */ /* 0x000e620008000a00 */
[----:B--2---:R-:W-:Y:S02]  /*1270*/  UISETP.NE.AND UP0, UPT, UR14, 0x1, UPT ;  /* 0x000000010e00788c */ /* 0x004fe4000bf05270 */
[----:B----4-:R-:W-:Y:S02]  /*1280*/  UIMAD.WIDE.U32 UR10, UR5, UR15, URZ ;  /* 0x0000000f050a72a5 */ /* 0x010fe4000f8e00ff */
[----:B---3--:R-:W-:-:S02]  /*1290*/  UIMAD.WIDE.U32 UR22, UR6, UR12, URZ ;  /* 0x0000000c061672a5 */ /* 0x008fc4000f8e00ff */
[----:B-1----:R-:W-:Y:S02]  /*12a0*/  UISETP.NE.AND UP1, UPT, UR30, 0x1, UPT ;  /* 0x000000011e00788c */ /* 0x002fe4000bf25270 */
[----:B------:R-:W-:Y:S01]  /*12b0*/  UISETP.NE.AND UP2, UPT, UR21, 0x1, UPT ;  /* 0x000000011500788c */ /* 0x000fe2000bf45270 */
[----:B------:R-:W-:Y:S02]  /*12c0*/  UMOV UR10, UR11 ;  /* 0x0000000b000a7c82 */ /* 0x000fe40008000000 */
[----:B------:R-:W-:Y:S01]  /*12d0*/  UMOV UR22, UR23 ;  /* 0x0000001700167c82 */ /* 0x000fe20008000000 */
[----:B------:R-:W-:Y:S02]  /*12e0*/  @UP0 USHF.R.U32.HI UR5, URZ, UR4, UR10 ;  /* 0x00000004ff050299 */ /* 0x000fe4000801160a */
[----:B------:R-:W-:Y:S02]  /*12f0*/  UIMAD.WIDE.U32 UR24, UR20, UR15, URZ ;  /* 0x0000000f141872a5 */ /* 0x000fe4000f8e00ff */
[----:B------:R-:W-:-:S02]  /*1300*/  UIMAD.WIDE.U32 UR10, UR5, UR8, URZ ;  /* 0x00000008050a72a5 */ /* 0x000fc4000f8e00ff */
[----:B------:R-:W-:Y:S02]  /*1310*/  @UP1 USHF.R.U32.HI UR6, URZ, UR13, UR22 ;  /* 0x0000000dff061299 */ /* 0x000fe40008011616 */
[----:B------:R-:W-:Y:S02]  /*1320*/  UIMAD.WIDE.U32 UR18, UR16, UR12, URZ ;  /* 0x0000000c101272a5 */ /* 0x000fe4000f8e00ff */
[----:B------:R-:W-:Y:S01]  /*1330*/  UIMAD.WIDE.U32 UR22, UR6, UR8, URZ ;  /* 0x00000008061672a5 */ /* 0x000fe2000f8e00ff */
[----:B------:R-:W-:Y:S01]  /*1340*/  UMOV UR24, UR25 ;  /* 0x0000001900187c82 */ /* 0x000fe20008000000 */
[----:B------:R-:W-:Y:S01]  /*1350*/  UMOV UR10, UR11 ;  /* 0x0000000b000a7c82 */ /* 0x000fe20008000000 */
[----:B------:R-:W-:Y:S02]  /*1360*/  USHF.R.U32.HI UR24, URZ, UR4, UR24 ;  /* 0x00000004ff187299 */ /* 0x000fe40008011618 */
[----:B------:R-:W-:Y:S02]  /*1370*/  @UP2 USHF.R.U32.HI UR5, URZ, UR9, UR10 ;  /* 0x00000009ff052299 */ /* 0x000fe4000801160a */
[----:B------:R-:W-:Y:S01]  /*1380*/  UMOV UR7, UR23 ;  /* 0x0000001700077c82 */ /* 0x000fe20008000000 */
[----:B------:R-:W-:Y:S01]  /*1390*/  UMOV UR18, UR19 ;  /* 0x0000001300127c82 */ /* 0x000fe20008000000 */
[----:B------:R-:W-:-:S02]  /*13a0*/  @UP2 USHF.R.U32.HI UR6, URZ, UR9, UR7 ;  /* 0x00000009ff062299 */ /* 0x000fc40008011607 */
[----:B------:R-:W-:Y:S02]  /*13b0*/  USHF.R.U32.HI UR13, URZ, UR13, UR18 ;  /* 0x0000000dff0d7299 */ /* 0x000fe40008011612 */
[----:B------:R-:W-:Y:S02]  /*13c0*/  USEL UR4, UR20, UR24, !UP0 ;  /* 0x0000001814047287 */ /* 0x000fe4000c000000 */
[----:B------:R-:W-:Y:S02]  /*13d0*/  UIMAD UR7, UR5, UR21, URZ ;  /* 0x00000015050772a4 */ /* 0x000fe4000f8e02ff */
[----:B------:R-:W-:Y:S02]  /*13e0*/  USEL UR5, UR16, UR13, !UP1 ;  /* 0x0000000d10057287 */ /* 0x000fe4000c800000 */
[----:B------:R-:W-:Y:S02]  /*13f0*/  UIMAD UR12, UR6, UR21, URZ ;  /* 0x00000015060c72a4 */ /* 0x000fe4000f8e02ff */
[----:B------:R-:W-:-:S02]  /*1400*/  UISETP.GE.AND UP0, UPT, UR4, UR7, UPT ;  /* 0x000000070400728c */ /* 0x000fc4000bf06270 */
[----:B------:R-:W-:Y:S02]  /*1410*/  UIMAD.WIDE.U32 UR10, UR4, UR8, URZ ;  /* 0x00000008040a72a5 */ /* 0x000fe4000f8e00ff */
[----:B------:R-:W-:Y:S02]  /*1420*/  UISETP.GE.OR UP0, UPT, UR5, UR12, UP0 ;  /* 0x0000000c0500728c */ /* 0x000fe40008706670 */
[----:B------:R-:W-:Y:S02]  /*1430*/  UIMAD.WIDE.U32 UR12, UR5, UR8, URZ ;  /* 0x00000008050c72a5 */ /* 0x000fe4000f8e00ff */
[----:B------:R-:W-:Y:S01]  /*1440*/  UIADD3 UR10, UPT, UPT, -UR4, URZ, URZ ;  /* 0x000000ff040a7290 */ /* 0x000fe2000fffe1ff */
[----:B------:R-:W-:Y:S01]  /*1450*/  UMOV UR8, UR11 ;  /* 0x0000000b00087c82 */ /* 0x000fe20008000000 */
[----:B------:R-:W-:Y:S02]  /*1460*/  UIADD3 UR11, UPT, UPT, -UR5, URZ, URZ ;  /* 0x000000ff050b7290 */ /* 0x000fe4000fffe1ff */
[----:B------:R-:W-:-:S03]  /*1470*/  USHF.R.U32.HI UR8, URZ, UR9, UR8 ;  /* 0x00000009ff087299 */ /* 0x000fc60008011608 */
[----:B------:R-:W-:Y:S01]  /*1480*/  @!UP0 UMOV UR7, UR13 ;  /* 0x0000000d00078c82 */ /* 0x000fe20008000000 */
[----:B------:R-:W-:Y:S02]  /*1490*/  UIMAD UR20, UR14, UR10, UR20 ;  /* 0x0000000a0e1472a4 */ /* 0x000fe4000f8e0214 */
[----:B------:R-:W-:Y:S02]  /*14a0*/  USEL UR8, UR4, UR8, !UP2 ;  /* 0x0000000804087287 */ /* 0x000fe4000d000000 */
[----:B------:R-:W-:Y:S02]  /*14b0*/  @!UP0 USHF.R.U32.HI UR7, URZ, UR9, UR7 ;  /* 0x00000009ff078299 */ /* 0x000fe40008011607 */
[----:B------:R-:W-:Y:S02]  /*14c0*/  UIADD3 UR9, UPT, UPT, -UR8, URZ, URZ ;  /* 0x000000ff08097290 */ /* 0x000fe4000fffe1ff */
[----:B------:R-:W-:Y:S02]  /*14d0*/  @!UP0 USEL UR7, UR5, UR7, !UP2 ;  /* 0x0000000705078287 */ /* 0x000fe4000d000000 */
[----:B------:R-:W-:-:S02]  /*14e0*/  UIMAD UR9, UR21, UR9, UR4 ;  /* 0x00000009150972a4 */ /* 0x000fc4000f8e0204 */
[----:B------:R-:W-:Y:S02]  /*14f0*/  @!UP0 UIADD3 UR8, UPT, UPT, UR8, -UR7, URZ ;  /* 0x8000000708088290 */ /* 0x000fe4000fffe0ff */
[----:B------:R-:W-:Y:S02]  /*1500*/  @!UP0 UIMAD UR6, UR9, UR6, UR7 ;  /* 0x00000006090682a4 */ /* 0x000fe4000f8e0207 */
[----:B------:R-:W-:Y:S02]  /*1510*/  @!UP0 UIMAD UR4, UR8, UR21, UR5 ;  /* 0x00000015080482a4 */ /* 0x000fe4000f8e0205 */
[----:B------:R-:W-:Y:S02]  /*1520*/  UIMAD UR16, UR30, UR11, UR16 ;  /* 0x0000000b1e1072a4 */ /* 0x000fe4000f8e0210 */
[----:B------:R-:W-:Y:S01]  /*1530*/  UIMAD UR20, UR4, UR14, UR20 ;  /* 0x0000000e041472a4 */ /* 0x000fe2000f8e0214 */
[----:B------:R-:W-:Y:S02]  /*1540*/  @!UP0 UMOV UR5, UR6 ;  /* 0x0000000600058c82 */ /* 0x000fe40008000000 */
[----:B------:R-:W-:-:S12]  /*1550*/  UIMAD UR16, UR5, UR30, UR16 ;  /* 0x0000001e051072a4 */ /* 0x000fd8000f8e0210 */
.L_x_18:
[----:B------:R-:W-:Y:S02]  /*1560*/  UISETP.NE.AND UP1, UPT, UR31, 0x1, UPT ;  /* 0x000000011f00788c */ /* 0x000fe4000bf25270 */
[----:B------:R-:W-:Y:S02]  /*1570*/  ULOP3.LUT UR24, UR27, 0xffff, URZ, 0xc0, !UPT ;  /* 0x0000ffff1b187892 */ /* 0x000fe4000f8ec0ff */
[----:B------:R-:W-:Y:S02]  /*1580*/  ULOP3.LUT UR21, UR26, 0xffff, URZ, 0xc0, !UPT ;  /* 0x0000ffff1a157892 */ /* 0x000fe4000f8ec0ff */
[----:B------:R-:W-:Y:S02]  /*1590*/  UISETP.NE.AND UP0, UPT, UR17, 0x2, UPT ;  /* 0x000000021100788c */ /* 0x000fe4000bf05270 */
[----:B------:R-:W-:Y:S02]  /*15a0*/  ULOP3.LUT UR28, UR28, 0x400, URZ, 0xc0, !UPT ;  /* 0x000004001c1c7892 */ /* 0x000fe4000f8ec0ff */
[----:B------:R-:W-:-:S02]  /*15b0*/  ULOP3.LUT UR27, UR29, 0x800, URZ, 0xc0, !UPT ;  /* 0x000008001d1b7892 */ /* 0x000fc4000f8ec0ff */
[----:B------:R-:W-:Y:S02]  /*15c0*/  USHF.L.U32 UR24, UR34, UR24, URZ ;  /* 0x0000001822187299 */ /* 0x000fe400080006ff */
[----:B------:R-:W-:Y:S01]  /*15d0*/  USHF.L.U32 UR21, UR33, UR21, URZ ;  /* 0x0000001521157299 */ /* 0x000fe200080006ff */
[----:B------:R-:W-:Y:S11]  /*15e0*/  BRA.U UP1, `(.L_x_19) ;  /* 0x0000000101447547 */ /* 0x000ff6000b800000 */
[----:B------:R-:W2:Y:S01]  /*15f0*/  LDCU.128 UR8, c[0x0][0xb10] ;  /* 0x00016200ff0877ac */ /* 0x000ea20008000c00 */
[----:B------:R-:W3:Y:S01]  /*1600*/  LDCU UR12, c[0x0][0xb0c] ;  /* 0x00016180ff0c77ac */ /* 0x000ee20008000800 */
[----:B------:R-:W4:Y:S01]  /*1610*/  LDCU UR13, c[0x0][0xb20] ;  /* 0x00016400ff0d77ac */ /* 0x000f220008000800 */
[----:B--2---:R-:W-:Y:S02]  /*1620*/  UIMAD.WIDE.U32 UR6, UR16, UR8, URZ ;  /* 0x00000008100672a5 */ /* 0x004fe4000f8e00ff */
[----:B------:R-:W-:Y:S02]  /*1630*/  UIMAD.WIDE.U32 UR4, UR20, UR11, URZ ;  /* 0x0000000b140472a5 */ /* 0x000fe4000f8e00ff */
[----:B---3--:R-:W-:Y:S02]  /*1640*/  UISETP.NE.AND UP2, UPT, UR12, 0x1, UPT ;  /* 0x000000010c00788c */ /* 0x008fe4000bf45270 */
[----:B------:R-:W-:Y:S01]  /*1650*/  UISETP.NE.AND UP1, UPT, UR10, 0x1, UPT ;  /* 0x000000010a00788c */ /* 0x000fe2000bf25270 */
[----:B------:R-:W-:-:S02]  /*1660*/  UMOV UR6, UR7 ;  /* 0x0000000700067c82 */ /* 0x000fc40008000000 */
[----:B------:R-:W-:Y:S01]  /*1670*/  UMOV UR4, UR5 ;  /* 0x0000000500047c82 */ /* 0x000fe20008000000 */
[----:B------:R-:W-:Y:S02]  /*1680*/  USHF.R.U32.HI UR9, URZ, UR9, UR6 ;  /* 0x00000009ff097299 */ /* 0x000fe40008011606 */
[----:B----4-:R-:W-:Y:S02]  /*1690*/  USHF.R.U32.HI UR4, URZ, UR13, UR4 ;  /* 0x0000000dff047299 */ /* 0x010fe40008011604 */
[----:B------:R-:W-:Y:S02]  /*16a0*/  USEL UR5, UR16, UR9, !UP2 ;  /* 0x0000000910057287 */ /* 0x000fe4000d000000 */
[----:B------:R-:W-:-:S04]  /*16b0*/  USEL UR4, UR20, UR4, !UP1 ;  /* 0x0000000414047287 */ /* 0x000fc8000c800000 */
[----:B------:R-:W-:Y:S02]  /*16c0*/  UIADD3 UR6, UPT, UPT, UR5, -UR4, URZ ;  /* 0x8000000405067290 */ /* 0x000fe4000fffe0ff */
[----:B------:R-:W-:Y:S02]  /*16d0*/  UIADD3 UR4, UPT, UPT, -UR5, UR4, URZ ;  /* 0x0000000405047290 */ /* 0x000fe4000fffe1ff */
[----:B------:R-:W-:Y:S02]  /*16e0*/  UIMAD UR20, UR6, UR10, UR20 ;  /* 0x0000000a061472a4 */ /* 0x000fe4000f8e0214 */
[----:B------:R-:W-:-:S12]  /*16f0*/  UIMAD UR16, UR4, UR12, UR16 ;  /* 0x0000000c041072a4 */ /* 0x000fd8000f8e0210 */
.L_x_19:
[----:B------:R-:W-:Y:S05]  /*1700*/  BRA.U !UP5, `(.L_x_20) ;  /* 0x000000010d0c7547 */ /* 0x000fea000b800000 */
[----:B------:R-:W-:Y:S01]  /*1710*/  UCGABAR_WAIT ;  /* 0x0000000000007dc7 */ /* 0x000fe20008000000 */
[----:B------:R-:W-:Y:S01]  /*1720*/  CCTL.IVALL ;  /* 0x00000000ff00798f */ /* 0x000fe20002000000 */
[----:B------:R-:W-:Y:S05]  /*1730*/  BRA `(.L_x_21) ;  /* 0x0000000000047947 */ /* 0x000fea0003800000 */
.L_x_20:
[----:B------:R-:W-:Y:S06]  /*1740*/  BAR.SYNC.DEFER_BLOCKING 0x0 ;  /* 0x0000000000007b1d */ /* 0x000fec0000010000 */
.L_x_21:
[----:B------:R-:W-:Y:S05]  /*1750*/  BRA.U UP0, `(.L_x_22) ;  /* 0x0000001100f47547 */ /* 0x000fea000b800000 */
[----:B------:R-:W2:Y:S01]  /*1760*/  LDCU UR6, c[0x0][0x38c] ;  /* 0x00007180ff0677ac */ /* 0x000ea20008000800 */
[----:B------:R-:W-:Y:S01]  /*1770*/  PLOP3.LUT P1, PT, PT, PT, UP3, 0x80, 0x8 ;  /* 0x000000000008781c */ /* 0x000fe20003f2f038 */
[----:B------:R-:W-:Y:S01]  /*1780*/  IMAD.MOV.U32 R12, RZ, RZ, 0x1 ;  /* 0x00000001ff0c7424 */ /* 0x000fe200078e00ff */
[----:B------:R-:W-:Y:S01]  /*1790*/  ISETP.EQ.OR P2, PT, R0, RZ, P3 ;  /* 0x000000ff0000720c */ /* 0x000fe20001f42670 */
[----:B------:R-:W-:Y:S01]  /*17a0*/  UISETP.NE.AND UP1, UPT, UR17, URZ, UPT ;  /* 0x000000ff1100728c */ /* 0x000fe2000bf25270 */
[----:B------:R-:W-:Y:S02]  /*17b0*/  PLOP3.LUT P1, PT, P1, PT, PT, 0x8, 0x80 ;  /* 0x000000000080781c */ /* 0x000fe40000f2e170 */
[----:B------:R-:W-:Y:S01]  /*17c0*/  CS2R R10, SRZ ;  /* 0x00000000000a7805 */ /* 0x000fe2000001ff00 */
[----:B------:R-:W-:Y:S01]  /*17d0*/  IMAD.MOV.U32 R9, RZ, RZ, RZ ;  /* 0x000000ffff097224 */ /* 0x000fe200078e00ff */
[----:B------:R-:W3:Y:S01]  /*17e0*/  LDCU UR40, c[0x0][0x370] ;  /* 0x00006e00ff2877ac */ /* 0x000ee20008000800 */
[----:B------:R-:W-:Y:S01]  /*17f0*/  IMAD.MOV.U32 R8, RZ, RZ, 0x1 ;  /* 0x00000001ff087424 */ /* 0x000fe200078e00ff */
[----:B------:R-:W4:Y:S01]  /*1800*/  LDCU.64 UR30, c[0x0][0x348] ;  /* 0x00006900ff1e77ac */ /* 0x000f220008000a00 */
[----:B------:R-:W1:Y:S01]  /*1810*/  LDCU UR39, c[0x0][0x374] ;  /* 0x00006e80ff2777ac */ /* 0x000e620008000800 */
[----:B--2---:R-:W-:-:S02]  /*1820*/  UIADD3 UR5, UPT, UPT, UR6, 0x1f, URZ ;  /* 0x0000001f06057890 */ /* 0x004fc4000fffe0ff */
[----:B------:R-:W-:Y:S02]  /*1830*/  UIADD3 UR48, UPT, UPT, UR6, 0x3e, URZ ;  /* 0x0000003e06307890 */ /* 0x000fe4000fffe0ff */
[----:B------:R-:W-:Y:S02]  /*1840*/  USHF.R.S32.HI UR4, URZ, 0x1f, UR5 ;  /* 0x0000001fff047899 */ /* 0x000fe40008011405 */
[----:B------:R-:W-:Y:S02]  /*1850*/  USEL UR26, UR37, 0x2, UP1 ;  /* 0x00000002251a7887 */ /* 0x000fe40008800000 */
[----:B------:R-:W-:Y:S02]  /*1860*/  ULEA.HI UR4, UR4, UR5, URZ, 0x5 ;  /* 0x0000000504047291 */ /* 0x000fe4000f8f28ff */
[----:B------:R-:W-:Y:S02]  /*1870*/  USHF.L.U32 UR5, UR32, 0x5, URZ ;  /* 0x0000000520057899 */ /* 0x000fe400080006ff */
[----:B------:R-:W-:-:S02]  /*1880*/  USHF.R.S32.HI UR43, URZ, 0x5, UR4 ;  /* 0x00000005ff2b7899 */ /* 0x000fc40008011404 */
[----:B------:R-:W-:Y:S02]  /*1890*/  UIADD3 UR4, UPT, UPT, UR6, -0x1, URZ ;  /* 0xffffffff06047890 */ /* 0x000fe4000fffe0ff */
[----:B------:R-:W-:Y:S02]  /*18a0*/  UISETP.LT.U32.AND UP0, UPT, UR43, 0x5, UPT ;  /* 0x000000052b00788c */ /* 0x000fe4000bf01070 */
[----:B------:R-:W-:Y:S02]  /*18b0*/  UISETP.GE.U32.AND UP2, UPT, UR4, -0x3f, UPT ;  /* 0xffffffc10400788c */ /* 0x000fe4000bf46070 */
[----:B------:R-:W-:Y:S02]  /*18c0*/  USEL UR41, UR43, 0x5, UP0 ;  /* 0x000000052b297887 */ /* 0x000fe40008000000 */
[----:B------:R-:W-:Y:S02]  /*18d0*/  ULOP3.LUT UR44, UR5, 0x20, URZ, 0xe2, !UPT ;  /* 0x00000020052c7892 */ /* 0x000fe4000f8ee2ff */
[----:B------:R-:W-:-:S02]  /*18e0*/  UIADD3 UR25, UPT, UPT, UR41, -0x1, URZ ;  /* 0xffffffff29197890 */ /* 0x000fc4000fffe0ff */
[----:B------:R-:W-:Y:S01]  /*18f0*/  UIADD3 UR46, UPT, UPT, UR43, -UR41, URZ ;  /* 0x800000292b2e7290 */ /* 0x000fe2000fffe0ff */
[----:B------:R-:W-:Y:S02]  /*1900*/  UMOV UR5, URZ ;  /* 0x000000ff00057c82 */ /* 0x000fe40008000000 */
[----:B------:R-:W-:-:S04]  /*1910*/  @UP2 UIADD3 UR25, UPT, UPT, UR41, URZ, URZ ;  /* 0x000000ff29192290 */ /* 0x000fc8000fffe0ff */
[----:B-1-34-:R-:W-:-:S12]  /*1920*/  UIADD3 UR25, UPT, UPT, UR25, 0x1, URZ ;  /* 0x0000000119197890 */ /* 0x01afd8000fffe0ff */
.L_x_42:
[----:B------:R-:W-:Y:S01]  /*1930*/  UISETP.NE.AND UP0, UPT, UR45, URZ, UPT ;  /* 0x000000ff2d00728c */ /* 0x000fe2000bf05270 */
[----:B------:R-:W1:Y:S08]  /*1940*/  S2UR UR45, SR_CgaCtaId ;  /* 0x00000000002d79c3 */ /* 0x000e700000008800 */
[----:B------:R-:W-:Y:S05]  /*1950*/  BRA.U UP0, `(.L_x_23) ;  /* 0x0000000100347547 */ /* 0x000fea000b800000 */
[----:B------:R-:W2:Y:S01]  /*1960*/  S2R R0, SR_CgaCtaId ;  /* 0x0000000000007919 */ /* 0x000ea20000008800 */
[----:B------:R-:W-:-:S04]  /*1970*/  MOV R2, 0x400 ;  /* 0x0000040000027802 */ /* 0x000fc80000000f00 */
[----:B--2---:R-:W-:Y:S02]  /*1980*/  LEA R0, R0, R2, 0x18 ;  /* 0x0000000200007211 */ /* 0x004fe400078ec0ff */
[----:B------:R-:W-:-:S03]  /*1990*/  SHF.L.U32 R2, R8, 0x1f, RZ ;  /* 0x0000001f08027819 */ /* 0x000fc600000006ff */
[----:B------:R-:W-:-:S04]  /*19a0*/  IMAD R0, R9, 0x8, R0 ;  /* 0x0000000809007824 */ /* 0x000fc800078e0200 */
[----:B------:R-:W2:Y:S02]  /*19b0*/  SYNCS.PHASECHK.TRANS64.TRYWAIT P0, [R0+URZ+0xf0], R2 ;  /* 0x0000f002000075a7 */ /* 0x000ea400080011ff */
[----:B--2---:R-:W-:Y:S05]  /*19c0*/  @!P0 BRA `(.L_x_24) ;  /* 0x0000005c00e88947 */ /* 0x004fea0003800000 */
.L_x_113:
[----:B------:R-:W-:Y:S01]  /*19d0*/  VIADD R9, R9, 0x1 ;  /* 0x0000000109097836 */ /* 0x000fe20000000000 */
[----:B------:R2:W-:Y:S04]  /*19e0*/  SYNCS.ARRIVE.TRANS64.A1T0 RZ, [R0+URZ+0xe0], RZ ;  /* 0x0000e0ff00ff79a7 */ /* 0x0005e800081000ff */
[----:B------:R-:W-:-:S04]  /*19f0*/  ISETP.NE.AND P0, PT, R9, 0x2, PT ;  /* 0x000000020900780c */ /* 0x000fc80003f05270 */
[----:B------:R-:W-:Y:S02]  /*1a00*/  SEL R9, R9, RZ, P0 ;  /* 0x000000ff09097207 */ /* 0x000fe40000000000 */
[----:B--2---:R-:W-:-:S04]  /*1a10*/  SEL R0, RZ, 0x1, P0 ;  /* 0x00000001ff007807 */ /* 0x004fc80000000000 */
[----:B------:R-:W-:-:S07]  /*1a20*/  LOP3.LUT R8, R8, R0, RZ, 0x3c, !PT ;  /* 0x0000000008087212 */ /* 0x000fce00078e3cff */
.L_x_23:
[----:B------:R-:W-:Y:S01]  /*1a30*/  UMOV UR6, 0x400 ;  /* 0x0000040000067882 */ /* 0x000fe20000000000 */
[----:B------:R-:W-:Y:S01]  /*1a40*/  SHF.L.U32 R0, R12, 0x1f, RZ ;  /* 0x0000001f0c007819 */ /* 0x000fe200000006ff */
[----:B-1----:R-:W-:Y:S02]  /*1a50*/  ULEA UR6, UR45, UR6, 0x18 ;  /* 0x000000062d067291 */ /* 0x002fe4000f8ec0ff */
[----:B------:R-:W-:Y:S02]  /*1a60*/  UISETP.GE.U32.AND UP0, UPT, UR48, 0x3f, UPT ;  /* 0x0000003f3000788c */ /* 0x000fe4000bf06070 */
[----:B------:R-:W-:Y:S02]  /*1a70*/  ULEA UR4, UR5, UR6, 0x3 ;  /* 0x0000000605047291 */ /* 0x000fe4000f8e18ff */
[----:B------:R-:W-:Y:S02]  /*1a80*/  ULEA UR11, UR20, UR47, 0x1 ;  /* 0x0000002f140b7291 */ /* 0x000fe4000f8e08ff */
[----:B------:R-:W-:-:S02]  /*1a90*/  ULEA UR35, UR16, UR44, 0x6 ;  /* 0x0000002c10237291 */ /* 0x000fc4000f8e30ff */
[----:B------:R-:W-:Y:S01]  /*1aa0*/  USHF.L.U32 UR11, UR11, 0x6, URZ ;  /* 0x000000060b0b7899 */ /* 0x000fe200080006ff */
[----:B------:R-:W-:Y:S02]  /*1ab0*/  UMOV UR13, URZ ;  /* 0x000000ff000d7c82 */ /* 0x000fe40008000000 */
[----:B------:R1:W2:Y:S01]  /*1ac0*/  SYNCS.PHASECHK.TRANS64.TRYWAIT P0, [UR4+0x28], R0 ;  /* 0x00002800ff0075a7 */ /* 0x0002a20008001104 */
[----:B------:R-:W-:Y:S08]  /*1ad0*/  BRA.U !UP0, `(.L_x_25) ;  /* 0x0000000108c07547 */ /* 0x000ff0000b800000 */
[----:B------:R-:W-:Y:S01]  /*1ae0*/  UMOV UR7, URZ ;  /* 0x000000ff00077c82 */ /* 0x000fe20008000000 */
[----:B------:R-:W-:-:S05]  /*1af0*/  UMOV UR4, UR5 ;  /* 0x0000000500047c82 */ /* 0x000fca0008000000 */
.L_x_31:
[----:B------:R-:W-:Y:S01]  /*1b00*/  ULEA UR33, UR4, UR6, 0x3 ;  /* 0x0000000604217291 */ /* 0x000fe2000f8e18ff */
[----:B------:R-:W-:Y:S01]  /*1b10*/  @!P3 MOV R2, 0x1800 ;  /* 0x000018000002b802 */ /* 0x000fe20000000f00 */
[----:B--2-4-:R-:W-:Y:S10]  /*1b20*/  @P0 BRA `(.L_x_26) ;  /* 0x00000000000c0947 */ /* 0x014ff40003800000 */
[----:B------:R-:W-:-:S04]  /*1b30*/  SHF.L.U32 R3, R12, 0x1f, RZ ;  /* 0x0000001f0c037819 */ /* 0x000fc800000006ff */
[----:B------:R-:W2:Y:S02]  /*1b40*/  SYNCS.PHASECHK.TRANS64.TRYWAIT P0, [UR33+0x28], R3 ;  /* 0x00002803ff0075a7 */ /* 0x000ea40008001121 */
[----:B--2---:R-:W-:Y:S05]  /*1b50*/  @!P0 BRA `(.L_x_27) ;  /* 0x0000005c00988947 */ /* 0x004fea0003800000 */
.L_x_26:
[----:B------:R2:W-:Y:S01]  /*1b60*/  @!P3 SYNCS.ARRIVE.TRANS64 RZ, [UR33], R2 ;  /* 0x00000002ffffb9a7 */ /* 0x0005e20008000021 */
[----:B------:R-:W-:-:S04]  /*1b70*/  ULOP3.LUT UR5, UR26, 0x2, URZ, 0xfc, !UPT ;  /* 0x000000021a057892 */ /* 0x000fc8000f8efcff */
[----:B------:R-:W-:-:S09]  /*1b80*/  UISETP.NE.AND UP0, UPT, UR5, 0x2, UPT ;  /* 0x000000020500788c */ /* 0x000fd2000bf05270 */
[----:B------:R-:W-:Y:S05]  /*1b90*/  BRA.U UP0, `(.L_x_28) ;  /* 0x0000000100047547 */ /* 0x000fea000b800000 */
[----:B------:R-:W-:Y:S05]  /*1ba0*/  BPT.TRAP 0x1 ;  /* 0x000000040000795c */ /* 0x000fea0000300000 */
.L_x_28:
[----:B------:R-:W-:Y:S04]  /*1bb0*/  BSSY.RECONVERGENT B0, `(.L_x_29) ;  /* 0x0000003000007945 */ /* 0x000fe80003800200 */
[----:B------:R-:W-:Y:S05]  /*1bc0*/  @P2 BRA `(.L_x_30) ;  /* 0x0000000000042947 */ /* 0x000fea0003800000 */
[----:B------:R-:W-:Y:S05]  /*1bd0*/  BPT.TRAP 0x1 ;  /* 0x000000040000795c */ /* 0x000fea0000300000 */
.L_x_30:
[----:B------:R-:W-:Y:S05]  /*1be0*/  BSYNC.RECONVERGENT B0 ;  /* 0x0000000000007941 */ /* 0x000fea0003800200 */
.L_x_29:
[----:B------:R-:W-:Y:S02]  /*1bf0*/  UIADD3 UR5, UPT, UPT, UR4, 0x1, URZ ;  /* 0x0000000104057890 */ /* 0x000fe4000fffe0ff */
[----:B------:R-:W-:Y:S02]  /*1c00*/  USHF.L.U32 UR34, UR7, 0x5, URZ ;  /* 0x0000000507227899 */ /* 0x000fe400080006ff */
[----:B------:R-:W-:Y:S02]  /*1c10*/  UISETP.NE.AND UP0, UPT, UR5, 0x5, UPT ;  /* 0x000000050500788c */ /* 0x000fe4000bf05270 */
[----:B------:R-:W-:Y:S02]  /*1c20*/  UIADD3 UR7, UPT, UPT, UR7, 0x1, URZ ;  /* 0x0000000107077890 */ /* 0x000fe4000fffe0ff */
[----:B------:R-:W-:Y:S02]  /*1c30*/  USEL UR9, URZ, 0x1, UP0 ;  /* 0x00000001ff097887 */ /* 0x000fe40008000000 */
[----:B------:R-:W-:-:S02]  /*1c40*/  USEL UR5, UR5, URZ, UP0 ;  /* 0x000000ff05057287 */ /* 0x000fc40008000000 */
[----:B------:R-:W-:Y:S02]  /*1c50*/  UIADD3 UR14, UP0, UPT, UR30, 0x180, URZ ;  /* 0x000001801e0e7890 */ /* 0x000fe4000ff1e0ff */
[----:B------:R-:W-:Y:S01]  /*1c60*/  ULEA UR8, UR5, UR6, 0x3 ;  /* 0x0000000605087291 */ /* 0x000fe2000f8e18ff */
[----:B------:R-:W-:Y:S01]  /*1c70*/  LOP3.LUT R12, R12, UR9, RZ, 0x3c, !PT ;  /* 0x000000090c0c7c12 */ /* 0x000fe2000f8e3cff */
[----:B------:R-:W-:Y:S02]  /*1c80*/  ULEA UR32, UR4, UR28, 0xb ;  /* 0x0000001c04207291 */ /* 0x000fe4000f8e58ff */
[----:B------:R-:W-:Y:S01]  /*1c90*/  UIADD3 UR16, UP1, UPT, UR30, 0x80, URZ ;  /* 0x000000801e107890 */ /* 0x000fe2000ff3e0ff */
[----:B-1----:R-:W-:Y:S01]  /*1ca0*/  SHF.L.U32 R0, R12, 0x1f, RZ ;  /* 0x0000001f0c007819 */ /* 0x002fe200000006ff */
[----:B------:R-:W-:Y:S02]  /*1cb0*/  UIADD3.X UR15, UPT, UPT, URZ, UR31, URZ, UP0, !UPT ;  /* 0x0000001fff0f7290 */ /* 0x000fe400087fe4ff */
[----:B------:R-:W-:Y:S01]  /*1cc0*/  UISETP.NE.AND UP0, UPT, UR7, UR25, UPT ;  /* 0x000000190700728c */ /* 0x000fe2000bf05270 */
[----:B------:R3:W4:Y:S01]  /*1cd0*/  SYNCS.PHASECHK.TRANS64.TRYWAIT P0, [UR8+0x28], R0 ;  /* 0x00002800ff0075a7 */ /* 0x0007220008001108 */
[----:B------:R-:W-:-:S02]  /*1ce0*/  ULEA UR8, UR4, UR27, 0xc ;  /* 0x0000001b04087291 */ /* 0x000fc4000f8e60ff */
[----:B------:R-:W-:Y:S02]  /*1cf0*/  UIADD3.X UR17, UPT, UPT, URZ, UR31, URZ, UP1, !UPT ;  /* 0x0000001fff117290 */ /* 0x000fe40008ffe4ff */
[----:B------:R-:W-:Y:S02]  /*1d00*/  UIADD3 UR32, UPT, UPT, UR6, 0x4400, UR32 ;  /* 0x0000440006207890 */ /* 0x000fe4000fffe020 */
[----:B------:R-:W-:Y:S02]  /*1d10*/  UPRMT UR13, URZ, 0x5410, UR24 ;  /* 0x00005410ff0d7896 */ /* 0x000fe40008000018 */
[----:B------:R-:W-:Y:S02]  /*1d20*/  UIADD3 UR8, UPT, UPT, UR6, 0x6c00, UR8 ;  /* 0x00006c0006087890 */ /* 0x000fe4000fffe008 */
[----:B------:R-:W-:Y:S01]  /*1d30*/  UPRMT UR4, URZ, 0x5410, UR21 ;  /* 0x00005410ff047896 */ /* 0x000fe20008000015 */
[----:B------:R-:W-:Y:S01]  /*1d40*/  UMOV UR18, 0x0 ;  /* 0x0000000000127882 */ /* 0x000fe20000000000 */
[----:B------:R-:W-:Y:S01]  /*1d50*/  UMOV UR19, 0x10000000 ;  /* 0x1000000000137882 */ /* 0x000fe20000000000 */
[----:B------:R-:W-:Y:S01]  /*1d60*/  UMOV UR12, UR36 ;  /* 0x00000024000c7c82 */ /* 0x000fe20008000000 */
[----:B------:R-:W-:Y:S01]  /*1d70*/  UMOV UR9, UR33 ;  /* 0x0000002100097c82 */ /* 0x000fe20008000000 */
[----:B------:R-:W-:Y:S01]  /*1d80*/  UMOV UR10, UR34 ;  /* 0x00000022000a7c82 */ /* 0x000fe20008000000 */
[----:B------:R1:W-:Y:S03]  /*1d90*/  UTMALDG.3D.MULTICAST [UR32], [UR16], UR13, desc[UR18] ;  /* 0x00001220100073b4 */ /* 0x0003e6000801180d */
[----:B------:R2:W-:Y:S01]  /*1da0*/  UTMALDG.3D.MULTICAST [UR8], [UR14], UR4, desc[UR18] ;  /* 0x000012080e0073b4 */ /* 0x0005e20008011804 */
[----:B-1----:R-:W-:Y:S01]  /*1db0*/  UMOV UR13, UR25 ;  /* 0x00000019000d7c82 */ /* 0x002fe20008000000 */
[----:B--2---:R-:W-:Y:S01]  /*1dc0*/  UMOV UR4, UR5 ;  /* 0x0000000500047c82 */ /* 0x004fe20008000000 */
[----:B---3--:R-:W-:Y:S05]  /*1dd0*/  BRA.U UP0, `(.L_x_31) ;  /* 0xfffffffd00487547 */ /* 0x008fea000b83ffff */
.L_x_25:
[----:B------:R-:W-:Y:S01]  /*1de0*/  ULEA UR4, UR5, UR6, 0x3 ;  /* 0x0000000605047291 */ /* 0x000fe2000f8e18ff */
[----:B-1----:R-:W-:Y:S01]  /*1df0*/  SHF.L.U32 R0, R12, 0x1f, RZ ;  /* 0x0000001f0c007819 */ /* 0x002fe200000006ff */
[----:B------:R-:W-:Y:S01]  /*1e00*/  @!P1 SYNCS.ARRIVE.TRANS64.A1T0 RZ, [UR6+0x78], RZ ;  /* 0x000078ffffff99a7 */ /* 0x000fe20008100006 */
[----:B------:R-:W-:-:S06]  /*1e10*/  UISETP.GT.AND UP0, UPT, UR43, UR41, UPT ;  /* 0x000000292b00728c */ /* 0x000fcc000bf04270 */
[----:B--2-4-:R1:W2:Y:S03]  /*1e20*/  SYNCS.PHASECHK.TRANS64.TRYWAIT P0, [UR4+0x28], R0 ;  /* 0x00002800ff0075a7 */ /* 0x0142a60008001104 */
[----:B------:R-:W-:Y:S05]  /*1e30*/  BRA.U !UP0, `(.L_x_32) ;  /* 0x0000000108c47547 */ /* 0x000fea000b800000 */
[----:B------:R-:W-:Y:S01]  /*1e40*/  UIADD3 UR29, UPT, UPT, UR46, UR13, URZ ;  /* 0x0000000d2e1d7290 */ /* 0x000fe2000fffe0ff */
[----:B------:R-:W-:-:S11]  /*1e50*/  UMOV UR4, UR5 ;  /* 0x0000000500047c82 */ /* 0x000fd60008000000 */
.L_x_38:
[----:B------:R-:W-:Y:S01]  /*1e60*/  ULEA UR17, UR4, UR6, 0x3 ;  /* 0x0000000604117291 */ /* 0x000fe2000f8e18ff */
[----:B--2---:R-:W-:Y:S01]  /*1e70*/  @!P3 MOV R2, 0x1800 ;  /* 0x000018000002b802 */ /* 0x004fe20000000f00 */
[----:B--2-4-:R-:W-:Y:S10]  /*1e80*/  @P0 BRA `(.L_x_33) ;  /* 0x00000000000c0947 */ /* 0x014ff40003800000 */
[----:B------:R-:W-:-:S04]  /*1e90*/  SHF.L.U32 R3, R12, 0x1f, RZ ;  /* 0x0000001f0c037819 */ /* 0x000fc800000006ff */
[----:B------:R-:W2:Y:S02]  /*1ea0*/  SYNCS.PHASECHK.TRANS64.TRYWAIT P0, [UR17+0x28], R3 ;  /* 0x00002803ff0075a7 */ /* 0x000ea40008001111 */
[----:B--2---:R-:W-:Y:S05]  /*1eb0*/  @!P0 BRA `(.L_x_34) ;  /* 0x0000005800d88947 */ /* 0x004fea0003800000 */
.L_x_33:
[----:B------:R2:W-:Y:S01]  /*1ec0*/  @!P3 SYNCS.ARRIVE.TRANS64 RZ, [UR17], R2 ;  /* 0x00000002ffffb9a7 */ /* 0x0005e20008000011 */
[----:B------:R-:W-:-:S04]  /*1ed0*/  ULOP3.LUT UR5, UR26, 0x2, URZ, 0xfc, !UPT ;  /* 0x000000021a057892 */ /* 0x000fc8000f8efcff */
[----:B------:R-:W-:-:S09]  /*1ee0*/  UISETP.NE.AND UP0, UPT, UR5, 0x2, UPT ;  /* 0x000000020500788c */ /* 0x000fd2000bf05270 */
[----:B------:R-:W-:Y:S05]  /*1ef0*/  BRA.U UP0, `(.L_x_35) ;  /* 0x0000000100047547 */ /* 0x000fea000b800000 */
[----:B------:R-:W-:Y:S05]  /*1f00*/  BPT.TRAP 0x1 ;  /* 0x000000040000795c */ /* 0x000fea0000300000 */
.L_x_35:
[----:B------:R-:W-:Y:S04]  /*1f10*/  BSSY.RECONVERGENT B0, `(.L_x_36) ;  /* 0x0000003000007945 */ /* 0x000fe80003800200 */
[----:B------:R-:W-:Y:S05]  /*1f20*/  @P2 BRA `(.L_x_37) ;  /* 0x0000000000042947 */ /* 0x000fea0003800000 */
[----:B------:R-:W-:Y:S05]  /*1f30*/  BPT.TRAP 0x1 ;  /* 0x000000040000795c */ /* 0x000fea0000300000 */
.L_x_37:
[----:B------:R-:W-:Y:S05]  /*1f40*/  BSYNC.RECONVERGENT B0 ;  /* 0x0000000000007941 */ /* 0x000fea0003800200 */
.L_x_36:
        /* <DEDUP_REMOVED lines=13> */
[----:B------:R-:W-:Y:S01]  /*2020*/  ULEA UR8, UR4, UR27, 0xc ;  /* 0x0000001b04087291 */ /* 0x000fe2000f8e60ff */
[----:B------:R3:W4:Y:S01]  /*2030*/  SYNCS.PHASECHK.TRANS64.TRYWAIT P0, [UR7+0x28], R0 ;  /* 0x00002800ff0075a7 */ /* 0x0007220008001107 */
[----:B------:R-:W-:-:S02]  /*2040*/  UISETP.NE.AND UP0, UPT, UR13, UR29, UPT ;  /* 0x0000001d0d00728c */ /* 0x000fc4000bf05270 */
[----:B------:R-:W-:Y:S02]  /*2050*/  UIADD3 UR16, UPT, UPT, UR6, 0x4400, UR16 ;  /* 0x0000440006107890 */ /* 0x000fe4000fffe010 */
[----:B------:R-:W-:Y:S02]  /*2060*/  UIADD3.X UR23, UPT, UPT, URZ, UR31, URZ, UP1, !UPT ;  /* 0x0000001fff177290 */ /* 0x000fe40008ffe4ff */
        /* <DEDUP_REMOVED lines=8> */
[----:B------:R-:W-:Y:S01]  /*20f0*/  UMOV UR9, UR17 ;  /* 0x0000001100097c82 */ /* 0x000fe20008000000 */
[----:B------:R-:W-:Y:S01]  /*2100*/  UMOV UR10, UR18 ;  /* 0x00000012000a7c82 */ /* 0x000fe20008000000 */
[----:B------:R-:W-:Y:S01]  /*2110*/  UTMALDG.3D.MULTICAST [UR16], [UR22], UR7, desc[UR32] ;  /* 0x00002010160073b4 */ /* 0x000fe20008011807 */
[----:B------:R1:W-:Y:S02]  /*2120*/  UTMALDG.3D.MULTICAST [UR8], [UR14], UR4, desc[UR32] ;  /* 0x000020080e0073b4 */ /* 0x0003e40008011804 */
[----:B-1----:R-:W-:Y:S01]  /*2130*/  UMOV UR4, UR5 ;  /* 0x0000000500047c82 */ /* 0x002fe20008000000 */
[----:B---3--:R-:W-:Y:S05]  /*2140*/  BRA.U UP0, `(.L_x_38) ;  /* 0xfffffffd00447547 */ /* 0x008fea000b83ffff */
.L_x_32:
[C---:B------:R-:W-:Y:S01]  /*2150*/  LEA R3, R11.reuse, UR6, 0x3 ;  /* 0x000000060b037c11 */ /* 0x040fe2000f8e18ff */
[----:B------:R-:W-:Y:S01]  /*2160*/  NOP ;  /* 0x0000000000007918 */ /* 0x000fe20000000000 */
[----:B-1----:R-:W-:Y:S02]  /*2170*/  SHF.L.U32 R0, R10, 0x1f, RZ ;  /* 0x0000001f0a007819 */ /* 0x002fe400000006ff */
[----:B------:R-:W-:Y:S02]  /*2180*/  LEA R4, R11, UR6, 0x4 ;  /* 0x000000060b047c11 */ /* 0x000fe4000f8e20ff */
[----:B--2-4-:R-:W1:Y:S02]  /*2190*/  SYNCS.PHASECHK.TRANS64.TRYWAIT P0, [R3+URZ+0x80], R0 ;  /* 0x00008000030075a7 */ /* 0x014e6400080011ff */
[----:B-1----:R-:W-:Y:S05]  /*21a0*/  @!P0 BRA `(.L_x_39) ;  /* 0x0000005800348947 */ /* 0x002fea0003800000 */
.L_x_116:
[----:B------:R-:W2:Y:S01]  /*21b0*/  LDS.128 R4, [R4+0x110] ;  /* 0x0001100004047984 */ /* 0x000ea20000000c00 */
[----:B------:R-:W-:Y:S01]  /*21c0*/  UISETP.GE.AND UP0, UPT, UR42, 0x1, UPT ;  /* 0x000000012a00788c */ /* 0x000fe2000bf06270 */
[----:B------:R-:W-:Y:S01]  /*21d0*/  @!PT LDS RZ, [RZ] ;  /* 0x00000000fffff984 */ /* 0x000fe20000000800 */
[----:B------:R-:W-:Y:S01]  /*21e0*/  @!PT LDS RZ, [RZ] ;  /* 0x00000000fffff984 */ /* 0x000fe20000000800 */
[----:B------:R-:W-:Y:S01]  /*21f0*/  @!PT LDS RZ, [RZ] ;  /* 0x00000000fffff984 */ /* 0x000fe20000000800 */
[----:B------:R-:W-:Y:S01]  /*2200*/  @!PT LDS RZ, [RZ] ;  /* 0x00000000fffff984 */ /* 0x000fe20000000800 */
[----:B------:R3:W-:Y:S06]  /*2210*/  MEMBAR.ALL.CTA ;  /* 0x0000000000007992 */ /* 0x0007ec0000008000 */
[----:B---3--:R-:W3:Y:S01]  /*2220*/  FENCE.VIEW.ASYNC.S ;  /* 0x00000000000073c6 */ /* 0x008ee20000000000 */
[----:B--2---:R-:W-:-:S13]  /*2230*/  LOP3.LUT P0, RZ, R6, 0x1, RZ, 0xc0, !PT ;  /* 0x0000000106ff7812 */ /* 0x004fda000780c0ff */
[----:B---3--:R-:W-:Y:S01]  /*2240*/  VOTEU.ANY UP1, P0 ;  /* 0x0000000000ff7886 */ /* 0x008fe20000020100 */
[----:B------:R-:W-:-:S13]  /*2250*/  PLOP3.LUT P0, PT, PT, PT, UP1, 0x80, 0x8 ;  /* 0x000000000008781c */ /* 0x000fda0003f0f018 */
[----:B-1----:R-:W-:Y:S02]  /*2260*/  @P0 LOP3.LUT R0, R5, 0xffff, RZ, 0xc0, !PT ;  /* 0x0000ffff05000812 */ /* 0x002fe400078ec0ff */
[----:B------:R-:W-:Y:S02]  /*2270*/  @P0 MOV R2, R4 ;  /* 0x0000000400020202 */ /* 0x000fe40000000f00 */
[----:B------:R-:W-:Y:S01]  /*2280*/  @P0 R2UR UR7, R0 ;  /* 0x00000000000702ca */ /* 0x000fe200000e0000 */
[----:B------:R-:W-:Y:S01]  /*2290*/  VIADD R0, R3, 0x90 ;  /* 0x0000009003007836 */ /* 0x000fe20000000000 */
[----:B------:R-:W-:Y:S02]  /*22a0*/  @P0 SHF.R.U32.HI R4, RZ, 0x10, R5 ;  /* 0x00000010ff040819 */ /* 0x000fe40000011605 */
[----:B------:R-:W-:Y:S02]  /*22b0*/  @P0 R2UR UR8, R2 ;  /* 0x00000000020802ca */ /* 0x000fe400000e0000 */
[----:B------:R-:W-:-:S02]  /*22c0*/  PRMT R0, RZ, 0x654, R0 ;  /* 0x00000654ff007816 */ /* 0x000fc40000000000 */
[----:B------:R-:W-:Y:S02]  /*22d0*/  @P0 R2UR UR4, R4 ;  /* 0x00000000040402ca */ /* 0x000fe400000e0000 */
[----:B------:R1:W-:Y:S03]  /*22e0*/  SYNCS.ARRIVE.TRANS64.RED.A1T0 RZ, [R0+URZ], RZ ;  /* 0x000000ff00ff79a7 */ /* 0x0003e600081004ff */
[----:B------:R-:W-:-:S04]  /*22f0*/  @UP1 UMOV UR37, UR7 ;  /* 0x0000000700251c82 */ /* 0x000fc80008000000 */
[----:B------:R-:W-:-:S04]  /*2300*/  @UP1 UMOV UR38, UR8 ;  /* 0x0000000800261c82 */ /* 0x000fc80008000000 */
[----:B------:R-:W-:Y:S01]  /*2310*/  @UP1 UMOV UR36, UR4 ;  /* 0x0000000400241c82 */ /* 0x000fe20008000000 */
[----:B------:R-:W-:Y:S05]  /*2320*/  BRA.U !UP0, `(.L_x_40) ;  /* 0x0000000108d47547 */ /* 0x000fea000b800000 */
[----:B------:R-:W2:Y:S01]  /*2330*/  LDCU.128 UR12, c[0x0][0xb10] ;  /* 0x00016200ff0c77ac */ /* 0x000ea20008000c00 */
[----:B------:R-:W3:Y:S01]  /*2340*/  LDCU UR29, c[0x0][0xb20] ;  /* 0x00016400ff1d77ac */ /* 0x000ee20008000800 */
[----:B------:R-:W4:Y:S01]  /*2350*/  LDCU UR20, c[0x0][0xb0c] ;  /* 0x00016180ff1477ac */ /* 0x000f220008000800 */
[----:B------:R-:W1:Y:S01]  /*2360*/  LDCU.64 UR10, c[0x0][0xb28] ;  /* 0x00016500ff0a77ac */ /* 0x000e620008000a00 */
[----:B------:R-:W-:Y:S02]  /*2370*/  UISETP.NE.AND UP3, UPT, UR42, 0x1, UPT ;  /* 0x000000012a00788c */ /* 0x000fe4000bf65270 */
[----:B--2---:R-:W-:Y:S02]  /*2380*/  UIMAD.WIDE.U32 UR16, UR39, UR15, URZ ;  /* 0x0000000f271072a5 */ /* 0x004fe4000f8e00ff */
[----:B------:R-:W-:Y:S02]  /*2390*/  UIMAD.WIDE.U32 UR8, UR40, UR12, URZ ;  /* 0x0000000c280872a5 */ /* 0x000fe4000f8e00ff */
[----:B------:R-:W-:-:S02]  /*23a0*/  UISETP.NE.AND UP0, UPT, UR14, 0x1, UPT ;  /* 0x000000010e00788c */ /* 0x000fc4000bf05270 */
[----:B------:R-:W-:Y:S01]  /*23b0*/  UIMAD.WIDE.U32 UR22, UR37, UR15, URZ ;  /* 0x0000000f251672a5 */ /* 0x000fe2000f8e00ff */
[----:B------:R-:W-:Y:S02]  /*23c0*/  UMOV UR16, UR17 ;  /* 0x0000001100107c82 */ /* 0x000fe40008000000 */
[----:B------:R-:W-:Y:S01]  /*23d0*/  UMOV UR8, UR9 ;  /* 0x0000000900087c82 */ /* 0x000fe20008000000 */
[----:B---3--:R-:W-:Y:S02]  /*23e0*/  USHF.R.U32.HI UR16, URZ, UR29, UR16 ;  /* 0x0000001dff107299 */ /* 0x008fe40008011610 */
[----:B----4-:R-:W-:Y:S02]  /*23f0*/  UISETP.NE.AND UP2, UPT, UR20, 0x1, UPT ;  /* 0x000000011400788c */ /* 0x010fe4000bf45270 */
[----:B------:R-:W-:Y:S02]  /*2400*/  USHF.R.U32.HI UR8, URZ, UR13, UR8 ;  /* 0x0000000dff087299 */ /* 0x000fe40008011608 */
[----:B------:R-:W-:-:S02]  /*2410*/  USEL UR7, UR39, UR16, !UP0 ;  /* 0x0000001027077287 */ /* 0x000fc4000c000000 */
[----:B------:R-:W-:Y:S02]  /*2420*/  USEL UR8, UR40, UR8, !UP2 ;  /* 0x0000000828087287 */ /* 0x000fe4000d000000 */
[----:B-1----:R-:W-:Y:S01]  /*2430*/  UIMAD.WIDE.U32 UR16, UR7, UR10, URZ ;  /* 0x0000000a071072a5 */ /* 0x002fe2000f8e00ff */
[----:B------:R-:W-:Y:S01]  /*2440*/  UMOV UR4, UR23 ;  /* 0x0000001700047c82 */ /* 0x000fe20008000000 */
[----:B------:R-:W-:Y:S02]  /*2450*/  UIMAD.WIDE.U32 UR18, UR38, UR12, URZ ;  /* 0x0000000c261272a5 */ /* 0x000fe4000f8e00ff */
[----:B------:R-:W-:-:S03]  /*2460*/  UIMAD.WIDE.U32 UR22, UR8, UR10, URZ ;  /* 0x0000000a081672a5 */ /* 0x000fc6000f8e00ff */
[----:B------:R-:W-:Y:S01]  /*2470*/  UMOV UR16, UR17 ;  /* 0x0000001100107c82 */ /* 0x000fe20008000000 */
[----:B------:R-:W-:Y:S02]  /*2480*/  USHF.R.U32.HI UR4, URZ, UR29, UR4 ;  /* 0x0000001dff047299 */ /* 0x000fe40008011604 */
[----:B------:R-:W-:Y:S01]  /*2490*/  @UP3 USHF.R.U32.HI UR7, URZ, UR11, UR16 ;  /* 0x0000000bff073299 */ /* 0x000fe20008011610 */
[----:B------:R-:W-:Y:S01]  /*24a0*/  UMOV UR18, UR19 ;  /* 0x0000001300127c82 */ /* 0x000fe20008000000 */
[----:B------:R-:W-:Y:S01]  /*24b0*/  UMOV UR22, UR23 ;  /* 0x0000001700167c82 */ /* 0x000fe20008000000 */
[----:B------:R-:W-:Y:S02]  /*24c0*/  USHF.R.U32.HI UR13, URZ, UR13, UR18 ;  /* 0x0000000dff0d7299 */ /* 0x000fe40008011612 */
[----:B------:R-:W-:Y:S02]  /*24d0*/  USEL UR4, UR37, UR4, !UP0 ;  /* 0x0000000425047287 */ /* 0x000fe4000c000000 */
[----:B------:R-:W-:-:S02]  /*24e0*/  @UP3 USHF.R.U32.HI UR8, URZ, UR11, UR22 ;  /* 0x0000000bff083299 */ /* 0x000fc40008011616 */
[----:B------:R-:W-:Y:S02]  /*24f0*/  UIMAD UR9, UR42, UR7, URZ ;  /* 0x000000072a0972a4 */ /* 0x000fe4000f8e02ff */
[----:B------:R-:W-:Y:S02]  /*2500*/  USEL UR7, UR38, UR13, !UP2 ;  /* 0x0000000d26077287 */ /* 0x000fe4000d000000 */
[----:B------:R-:W-:Y:S02]  /*2510*/  UIMAD UR12, UR42, UR8, URZ ;  /* 0x000000082a0c72a4 */ /* 0x000fe4000f8e02ff */
[----:B------:R-:W-:Y:S02]  /*2520*/  UISETP.GE.AND UP0, UPT, UR4, UR9, UPT ;  /* 0x000000090400728c */ /* 0x000fe4000bf06270 */
[----:B------:R-:W-:Y:S02]  /*2530*/  UIMAD.WIDE.U32 UR16, UR4, UR10, URZ ;  /* 0x0000000a041072a5 */ /* 0x000fe4000f8e00ff */
[----:B------:R-:W-:-:S02]  /*2540*/  UISETP.GE.OR UP0, UPT, UR7, UR12, UP0 ;  /* 0x0000000c0700728c */ /* 0x000fc40008706670 */
        /* <DEDUP_REMOVED lines=19> */
.L_x_40:
[----:B------:R-:W2:Y:S02]  /*2680*/  LDCU UR4, c[0x0][0xb30] ;  /* 0x00016600ff0477ac */ /* 0x000ea40008000800 */
[----:B--2---:R-:W-:-:S09]  /*2690*/  UISETP.NE.AND UP0, UPT, UR4, 0x1, UPT ;  /* 0x000000010400788c */ /* 0x004fd2000bf05270 */
[----:B------:R-:W-:Y:S05]  /*26a0*/  BRA.U UP0, `(.L_x_41) ;  /* 0x0000000100447547 */ /* 0x000fea000b800000 */
        /* <DEDUP_REMOVED lines=17> */
.L_x_41:
[----:B------:R-:W-:Y:S01]  /*27c0*/  VIADD R11, R11, 0x1 ;  /* 0x000000010b0b7836 */ /* 0x000fe20000000000 */
[----:B------:R-:W-:Y:S01]  /*27d0*/  R2UR UR4, R76 ;  /* 0x000000004c0472ca */ /* 0x000fe200000e0000 */
[----:B------:R-:W-:Y:S01]  /*27e0*/  UIADD3 UR16, UPT, UPT, UR38, UR63, URZ ;  /* 0x0000003f26107290 */ /* 0x000fe2000fffe0ff */
[----:B------:R-:W-:Y:S02]  /*27f0*/  PLOP3.LUT P1, PT, PT, PT, PT, 0x80, 0x8 ;  /* 0x000000000008781c */ /* 0x000fe40003f2f070 */
[----:B------:R-:W-:-:S04]  /*2800*/  ISETP.NE.AND P0, PT, R11, 0x2, PT ;  /* 0x000000020b00780c */ /* 0x000fc80003f05270 */
[----:B-1----:R-:W-:Y:S02]  /*2810*/  SEL R0, RZ, 0x1, P0 ;  /* 0x00000001ff007807 */ /* 0x002fe40000000000 */
[----:B------:R-:W-:Y:S02]  /*2820*/  SEL R11, R11, RZ, P0 ;  /* 0x000000ff0b0b7207 */ /* 0x000fe40000000000 */
[----:B------:R-:W-:Y:S01]  /*2830*/  LOP3.LUT R10, R10, R0, RZ, 0x3c, !PT ;  /* 0x000000000a0a7212 */ /* 0x000fe200078e3cff */
[----:B------:R-:W-:Y:S01]  /*2840*/  UIADD3 UR20, UPT, UPT, UR37, UR4, URZ ;  /* 0x0000000425147290 */ /* 0x000fe2000fffe0ff */
[----:B------:R-:W-:Y:S11]  /*2850*/  BRA.U UP1, `(.L_x_42) ;  /* 0xfffffff101347547 */ /* 0x000ff6000b83ffff */
[----:B------:R-:W-:Y:S01]  /*2860*/  UIADD3 UR7, UPT, UPT, UR6, 0x28, URZ ;  /* 0x0000002806077890 */ /* 0x000fe2000fffe0ff */
[----:B------:R-:W-:-:S03]  /*2870*/  SHF.L.U32 R2, R12, 0x1f, RZ ;  /* 0x0000001f0c027819 */ /* 0x000fc600000006ff */
[----:B------:R-:W-:-:S09]  /*2880*/  ULEA UR4, UR5, UR7, 0x3 ;  /* 0x0000000705047291 */ /* 0x000fd2000f8e18ff */
[----:B------:R-:W1:Y:S02]  /*2890*/  SYNCS.PHASECHK.TRANS64.TRYWAIT P0, [UR4], R2 ;  /* 0x00000002ff0075a7 */ /* 0x000e640008001104 */
[----:B-1----:R-:W-:Y:S05]  /*28a0*/  @!P0 BRA `(.L_x_43) ;  /* 0x0000005000888947 */ /* 0x002fea0003800000 */
.L_x_118:
[----:B------:R-:W-:-:S04]  /*28b0*/  UIADD3 UR4, UPT, UPT, UR5, 0x1, URZ ;  /* 0x0000000105047890 */ /* 0x000fc8000fffe0ff */
[----:B------:R-:W-:-:S04]  /*28c0*/  UISETP.NE.AND UP0, UPT, UR4, 0x5, UPT ;  /* 0x000000050400788c */ /* 0x000fc8000bf05270 */
[----:B------:R-:W-:Y:S02]  /*28d0*/  USEL UR6, URZ, 0x1, UP0 ;  /* 0x00000001ff067887 */ /* 0x000fe40008000000 */
[----:B------:R-:W-:-:S04]  /*28e0*/  USEL UR4, UR4, URZ, UP0 ;  /* 0x000000ff04047287 */ /* 0x000fc80008000000 */
[----:B------:R-:W-:Y:S01]  /*28f0*/  ULEA UR5, UR4, UR7, 0x3 ;  /* 0x0000000704057291 */ /* 0x000fe2000f8e18ff */
[----:B-1----:R-:W-:-:S04]  /*2900*/  LOP3.LUT R2, R12, UR6, RZ, 0x3c, !PT ;  /* 0x000000060c027c12 */ /* 0x002fc8000f8e3cff */
[----:B------:R-:W-:-:S04]  /*2910*/  SHF.L.U32 R3, R2, 0x1f, RZ ;  /* 0x0000001f02037819 */ /* 0x000fc800000006ff */
[----:B------:R-:W1:Y:S02]  /*2920*/  SYNCS.PHASECHK.TRANS64.TRYWAIT P0, [UR5], R3 ;  /* 0x00000003ff0075a7 */ /* 0x000e640008001105 */
[----:B-1----:R-:W-:Y:S05]  /*2930*/  @!P0 BRA `(.L_x_44) ;  /* 0x00000050007c8947 */ /* 0x002fea0003800000 */
.L_x_120:
[----:B------:R-:W-:-:S04]  /*2940*/  UIADD3 UR4, UPT, UPT, UR4, 0x1, URZ ;  /* 0x0000000104047890 */ /* 0x000fc8000fffe0ff */
[----:B------:R-:W-:-:S04]  /*2950*/  UISETP.NE.AND UP0, UPT, UR4, 0x5, UPT ;  /* 0x000000050400788c */ /* 0x000fc8000bf05270 */
[----:B------:R-:W-:Y:S02]  /*2960*/  USEL UR6, URZ, 0x1, UP0 ;  /* 0x00000001ff067887 */ /* 0x000fe40008000000 */
[----:B------:R-:W-:-:S04]  /*2970*/  USEL UR4, UR4, URZ, UP0 ;  /* 0x000000ff04047287 */ /* 0x000fc80008000000 */
[----:B------:R-:W-:Y:S01]  /*2980*/  ULEA UR5, UR4, UR7, 0x3 ;  /* 0x0000000704057291 */ /* 0x000fe2000f8e18ff */
[----:B------:R-:W-:-:S04]  /*2990*/  LOP3.LUT R2, R2, UR6, RZ, 0x3c, !PT ;  /* 0x0000000602027c12 */ /* 0x000fc8000f8e3cff */
[----:B-1----:R-:W-:-:S04]  /*29a0*/  SHF.L.U32 R3, R2, 0x1f, RZ ;  /* 0x0000001f02037819 */ /* 0x002fc800000006ff */
[----:B------:R-:W1:Y:S02]  /*29b0*/  SYNCS.PHASECHK.TRANS64.TRYWAIT P0, [UR5], R3 ;  /* 0x00000003ff0075a7 */ /* 0x000e640008001105 */
[----:B-1----:R-:W-:Y:S05]  /*29c0*/  @!P0 BRA `(.L_x_45) ;  /* 0x0000005000708947 */ /* 0x002fea0003800000 */
.L_x_122:
        /* <DEDUP_REMOVED lines=9> */
.L_x_124:
[----:B------:R-:W-:-:S04]  /*2a60*/  UIADD3 UR4, UPT, UPT, UR4, 0x1, URZ ;  /* 0x0000000104047890 */ /* 0x000fc8000fffe0ff */
[----:B------:R-:W-:-:S04]  /*2a70*/  UISETP.NE.AND UP0, UPT, UR4, 0x5, UPT ;  /* 0x000000050400788c */ /* 0x000fc8000bf05270 */
[----:B------:R-:W-:Y:S02]  /*2a80*/  USEL UR5, URZ, 0x1, UP0 ;  /* 0x00000001ff057887 */ /* 0x000fe40008000000 */
[----:B------:R-:W-:-:S04]  /*2a90*/  USEL UR4, UR4, URZ, UP0 ;  /* 0x000000ff04047287 */ /* 0x000fc80008000000 */
[----:B------:R-:W-:Y:S01]  /*2aa0*/  ULEA UR4, UR4, UR7, 0x3 ;  /* 0x0000000704047291 */ /* 0x000fe2000f8e18ff */
[----:B------:R-:W-:-:S04]  /*2ab0*/  LOP3.LUT R2, R2, UR5, RZ, 0x3c, !PT ;  /* 0x0000000502027c12 */ /* 0x000fc8000f8e3cff */
[----:B------:R-:W-:Y:S01]  /*2ac0*/  SHF.L.U32 R2, R2, 0x1f, RZ ;  /* 0x0000001f02027819 */ /* 0x000fe200000006ff */
[----:B-1----:R-:W-:-:S07]  /*2ad0*/  IMAD.U32 R0, RZ, RZ, UR4 ;  /* 0x00000004ff007e24 */ /* 0x002fce000f8e00ff */
.L_x_47:
[----:B-1----:R1:W2:Y:S02]  /*2ae0*/  SYNCS.PHASECHK.TRANS64.TRYWAIT P0, [R0+URZ], R2 ;  /* 0x00000002000075a7 */ /* 0x0022a400080011ff */
[----:B--2---:R-:W-:Y:S05]  /*2af0*/  @!P0 NANOSLEEP.SYNCS 0x989680 ;  /* 0x009896800000895d */ /* 0x004fea0003900000 */
[----:B------:R-:W2:Y:S02]  /*2b00*/  @!P0 SYNCS.PHASECHK.TRANS64 P0, [R0+URZ], R2 ;  /* 0x00000002000085a7 */ /* 0x000ea400080010ff */
[----:B--2---:R-:W-:Y:S05]  /*2b10*/  @P0 EXIT ;  /* 0x000000000000094d */ /* 0x004fea0003800000 */
[----:B------:R-:W-:Y:S05]  /*2b20*/  BRA `(.L_x_47) ;  /* 0xfffffffc00ec7947 */ /* 0x000fea000383ffff */
.L_x_22:
[----:B------:R-:W-:-:S04]  /*2b30*/  UISETP.NE.AND UP0, UPT, UR45, URZ, UPT ;  /* 0x000000ff2d00728c */ /* 0x000fc8000bf05270 */
[----:B------:R-:W-:-:S09]  /*2b40*/  UISETP.NE.OR UP0, UPT, UR17, 0x1, UP0 ;  /* 0x000000011100788c */ /* 0x000fd20008705670 */
[----:B------:R-:W-:Y:S05]  /*2b50*/  BRA.U UP0, `(.L_x_48) ;  /* 0x0000000500487547 */ /* 0x000fea000b800000 */
[----:B------:R-:W-:Y:S01]  /*2b60*/  ISETP.GE.U32.AND P2, PT, R0, 0x4, PT ;  /* 0x000000040000780c */ /* 0x000fe20003f46070 */
[----:B------:R-:W-:Y:S01]  /*2b70*/  IMAD.MOV.U32 R12, RZ, RZ, 0x1 ;  /* 0x00000001ff0c7424 */ /* 0x000fe200078e00ff */
[----:B------:R-:W-:Y:S02]  /*2b80*/  CS2R R10, SRZ ;  /* 0x00000000000a7805 */ /* 0x000fe4000001ff00 */
[----:B------:R-:W-:Y:S01]  /*2b90*/  CS2R R8, SRZ ;  /* 0x0000000000087805 */ /* 0x000fe2000001ff00 */
[----:B------:R-:W-:Y:S01]  /*2ba0*/  UMOV UR6, 0x400 ;  /* 0x0000040000067882 */ /* 0x000fe20000000000 */
[----:B------:R-:W-:Y:S01]  /*2bb0*/  UMOV UR5, URZ ;  /* 0x000000ff00057c82 */ /* 0x000fe20008000000 */
[----:B------:R-:W-:-:S12]  /*2bc0*/  ULEA UR6, UR45, UR6, 0x18 ;  /* 0x000000062d067291 */ /* 0x000fd8000f8ec0ff */
.L_x_52:
[----:B------:R-:W-:Y:S02]  /*2bd0*/  LEA R2, R8, UR6, 0x3 ;  /* 0x0000000608027c11 */ /* 0x000fe4000f8e18ff */
[----:B------:R-:W-:-:S03]  /*2be0*/  SHF.L.U32 R4, R9, 0x1f, RZ ;  /* 0x0000001f09047819 */ /* 0x000fc600000006ff */
[----:B------:R-:W-:Y:S01]  /*2bf0*/  VIADD R5, R2, 0xf0 ;  /* 0x000000f002057836 */ /* 0x000fe20000000000 */
[----:B------:R-:W2:Y:S02]  /*2c00*/  SYNCS.PHASECHK.TRANS64.TRYWAIT P0, [R2+URZ+0xe0], R4 ;  /* 0x0000e004020075a7 */ /* 0x000ea400080011ff */
[----:B--2---:R-:W-:Y:S05]  /*2c10*/  @!P0 BRA `(.L_x_49) ;  /* 0x00000050000c8947 */ /* 0x004fea0003800000 */
.L_x_125:
[----:B------:R-:W-:Y:S01]  /*2c20*/  ULEA UR4, UR5, UR6, 0x3 ;  /* 0x0000000605047291 */ /* 0x000fe2000f8e18ff */
[----:B--2---:R-:W-:Y:S01]  /*2c30*/  PRMT R2, RZ, 0x654, R5 ;  /* 0x00000654ff027816 */ /* 0x004fe20000000005 */
[----:B------:R-:W-:Y:S01]  /*2c40*/  @!P2 IMAD.MOV.U32 R4, RZ, RZ, 0x10 ;  /* 0x00000010ff04a424 */ /* 0x000fe200078e00ff */
[----:B------:R-:W-:Y:S01]  /*2c50*/  SHF.L.U32 R5, R12, 0x1f, RZ ;  /* 0x0000001f0c057819 */ /* 0x000fe200000006ff */
[----:B------:R-:W-:Y:S01]  /*2c60*/  UIADD3 UR7, UPT, UPT, UR4, 0x80, URZ ;  /* 0x0000008004077890 */ /* 0x000fe2000fffe0ff */
[----:B------:R2:W-:Y:S05]  /*2c70*/  SYNCS.ARRIVE.TRANS64.RED.A1T0 RZ, [R2+URZ], RZ ;  /* 0x000000ff02ff79a7 */ /* 0x0005ea00081004ff */
[----:B------:R-:W-:Y:S01]  /*2c80*/  IMAD.U32 R6, RZ, RZ, UR7 ;  /* 0x00000007ff067e24 */ /* 0x000fe2000f8e00ff */
[----:B------:R-:W3:Y:S04]  /*2c90*/  SYNCS.PHASECHK.TRANS64.TRYWAIT P0, [UR4+0x90], R5 ;  /* 0x00009005ff0075a7 */ /* 0x000ee80008001104 */
[----:B------:R-:W-:Y:S01]  /*2ca0*/  PRMT R6, R0, 0x654, R6 ;  /* 0x0000065400067816 */ /* 0x000fe20000000006 */
[----:B--23--:R-:W-:Y:S06]  /*2cb0*/  @!P0 BRA `(.L_x_50) ;  /* 0x0000004c00f88947 */ /* 0x00cfec0003800000 */
.L_x_127:
[----:B------:R-:W-:Y:S01]  /*2cc0*/  ULEA UR8, UR5, UR6, 0x4 ;  /* 0x0000000605087291 */ /* 0x000fe2000f8e20ff */
[----:B------:R-:W-:Y:S01]  /*2cd0*/  SEL R3, R6, R3, !P2 ;  /* 0x0000000306037207 */ /* 0x000fe20005000000 */
[----:B------:R-:W-:Y:S01]  /*2ce0*/  UIADD3 UR9, UPT, UPT, UR4, 0x80, URZ ;  /* 0x0000008004097890 */ /* 0x000fe2000fffe0ff */
[----:B--2---:R-:W-:Y:S01]  /*2cf0*/  LEA R2, R11, UR6, 0x3 ;  /* 0x000000060b027c11 */ /* 0x004fe2000f8e18ff */
[----:B------:R-:W-:Y:S01]  /*2d00*/  UIADD3 UR8, UPT, UPT, UR8, 0x110, URZ ;  /* 0x0000011008087890 */ /* 0x000fe2000fffe0ff */
[----:B------:R2:W-:Y:S01]  /*2d10*/  @!P2 SYNCS.ARRIVE.TRANS64.RED RZ, [R3+URZ], R4 ;  /* 0x0000000403ffa9a7 */ /* 0x0005e200080004ff */
[----:B------:R-:W-:Y:S01]  /*2d20*/  UIADD3 UR4, UPT, UPT, UR5, 0x1, URZ ;  /* 0x0000000105047890 */ /* 0x000fe2000fffe0ff */
[----:B------:R-:W-:-:S03]  /*2d30*/  VIADD R8, R8, 0x1 ;  /* 0x0000000108087836 */ /* 0x000fc60000000000 */
[----:B------:R-:W-:Y:S02]  /*2d40*/  UISETP.NE.AND UP0, UPT, UR4, 0x2, UPT ;  /* 0x000000020400788c */ /* 0x000fe4000bf05270 */
[----:B------:R-:W-:Y:S01]  /*2d50*/  ISETP.NE.AND P0, PT, R8, 0x2, PT ;  /* 0x000000020800780c */ /* 0x000fe20003f05270 */
[----:B------:R-:W-:Y:S06]  /*2d60*/  UGETNEXTWORKID.BROADCAST [UR8], [UR9] ;  /* 0x00000000080073ca */ /* 0x000fec0008000100 */
[----:B------:R-:W-:Y:S02]  /*2d70*/  USEL UR7, URZ, 0x1, UP0 ;  /* 0x00000001ff077887 */ /* 0x000fe40008000000 */
[----:B------:R-:W-:-:S04]  /*2d80*/  USEL UR5, UR4, URZ, UP0 ;  /* 0x000000ff04057287 */ /* 0x000fc80008000000 */
[----:B------:R-:W-:Y:S02]  /*2d90*/  LOP3.LUT R12, R12, UR7, RZ, 0x3c, !PT ;  /* 0x000000070c0c7c12 */ /* 0x000fe4000f8e3cff */
[----:B--2---:R-:W-:-:S04]  /*2da0*/  SHF.L.U32 R4, R10, 0x1f, RZ ;  /* 0x0000001f0a047819 */ /* 0x004fc800000006ff */
[----:B------:R-:W2:Y:S02]  /*2db0*/  SYNCS.PHASECHK.TRANS64.TRYWAIT P1, [R2+URZ+0x80], R4 ;  /* 0x00008004020075a7 */ /* 0x000ea400080211ff */
[----:B--2---:R-:W-:Y:S05]  /*2dc0*/  @!P1 BRA `(.L_x_51) ;  /* 0x0000004c00cc9947 */ /* 0x004fea0003800000 */
.L_x_128:
[C---:B--2---:R-:W-:Y:S01]  /*2dd0*/  LEA R4, R11.reuse, UR6, 0x4 ;  /* 0x000000060b047c11 */ /* 0x044fe2000f8e20ff */
[----:B------:R-:W-:Y:S01]  /*2de0*/  VIADD R2, R2, 0x90 ;  /* 0x0000009002027836 */ /* 0x000fe20000000000 */
[----:B------:R-:W-:Y:S01]  /*2df0*/  SEL R8, R8, RZ, P0 ;  /* 0x000000ff08087207 */ /* 0x000fe20000000000 */
[----:B------:R-:W-:-:S03]  /*2e00*/  VIADD R11, R11, 0x1 ;  /* 0x000000010b0b7836 */ /* 0x000fc60000000000 */
[----:B------:R-:W2:Y:S01]  /*2e10*/  LDS.128 R4, [R4+0x110] ;  /* 0x0001100004047984 */ /* 0x000ea20000000c00 */
[----:B------:R-:W-:Y:S02]  /*2e20*/  PRMT R2, RZ, 0x654, R2 ;  /* 0x00000654ff027816 */ /* 0x000fe40000000002 */
[C---:B------:R-:W-:Y:S01]  /*2e30*/  ISETP.NE.AND P1, PT, R11.reuse, 0x2, PT ;  /* 0x000000020b00780c */ /* 0x040fe20003f25270 */
[----:B------:R-:W-:Y:S01]  /*2e40*/  @!PT LDS RZ, [RZ] ;  /* 0x00000000fffff984 */ /* 0x000fe20000000800 */
[----:B------:R-:W-:Y:S01]  /*2e50*/  @!PT LDS RZ, [RZ] ;  /* 0x00000000fffff984 */ /* 0x000fe20000000800 */
[----:B------:R-:W-:Y:S01]  /*2e60*/  @!PT LDS RZ, [RZ] ;  /* 0x00000000fffff984 */ /* 0x000fe20000000800 */
[----:B------:R-:W-:Y:S01]  /*2e70*/  @!PT LDS RZ, [RZ] ;  /* 0x00000000fffff984 */ /* 0x000fe20000000800 */
[----:B------:R3:W-:Y:S06]  /*2e80*/  MEMBAR.ALL.CTA ;  /* 0x0000000000007992 */ /* 0x0007ec0000008000 */
[----:B---3--:R-:W3:Y:S01]  /*2e90*/  FENCE.VIEW.ASYNC.S ;  /* 0x00000000000073c6 */ /* 0x008ee20000000000 */
[----:B------:R-:W-:Y:S01]  /*2ea0*/  SEL R11, R11, RZ, P1 ;  /* 0x000000ff0b0b7207 */ /* 0x000fe20000800000 */
[----:B---3--:R3:W-:Y:S01]  /*2eb0*/  SYNCS.ARRIVE.TRANS64.RED.A1T0 RZ, [R2+URZ], RZ ;  /* 0x000000ff02ff79a7 */ /* 0x0087e200081004ff */
[----:B--2---:R-:W-:-:S02]  /*2ec0*/  LOP3.LUT P3, RZ, R6, 0x1, RZ, 0xc0, !PT ;  /* 0x0000000106ff7812 */ /* 0x004fc4000786c0ff */
[----:B------:R-:W-:-:S04]  /*2ed0*/  SEL R4, RZ, 0x1, P1 ;  /* 0x00000001ff047807 */ /* 0x000fc80000800000 */
[----:B------:R-:W-:Y:S02]  /*2ee0*/  LOP3.LUT R10, R10, R4, RZ, 0x3c, !PT ;  /* 0x000000040a0a7212 */ /* 0x000fe400078e3cff */
[----:B---3--:R-:W-:-:S04]  /*2ef0*/  SEL R2, RZ, 0x1, P0 ;  /* 0x00000001ff027807 */ /* 0x008fc80000000000 */
[----:B------:R-:W-:Y:S01]  /*2f00*/  LOP3.LUT R9, R9, R2, RZ, 0x3c, !PT ;  /* 0x0000000209097212 */ /* 0x000fe200078e3cff */
[----:B------:R-:W-:Y:S06]  /*2f10*/  @P3 BRA `(.L_x_52) ;  /* 0xfffffffc002c3947 */ /* 0x000fec000383ffff */
[----:B------:R-:W-:Y:S01]  /*2f20*/  ULEA UR4, UR5, UR6, 0x3 ;  /* 0x0000000605047291 */ /* 0x000fe2000f8e18ff */
[----:B------:R-:W-:-:S08]  /*2f30*/  SHF.L.U32 R2, R12, 0x1f, RZ ;  /* 0x0000001f0c027819 */ /* 0x000fd000000006ff */
[----:B------:R-:W2:Y:S02]  /*2f40*/  SYNCS.PHASECHK.TRANS64 P0, [UR4+0x90], R2 ;  /* 0x00009002ff0075a7 */ /* 0x000ea40008001004 */
[----:B--2---:R-:W-:Y:S05]  /*2f50*/  @P0 BRA `(.L_x_53) ;  /* 0x0000000000080947 */ /* 0x004fea0003800000 */
[----:B------:R-:W2:Y:S02]  /*2f60*/  SYNCS.PHASECHK.TRANS64.TRYWAIT P0, [UR4+0x90], R2 ;  /* 0x00009002ff0075a7 */ /* 0x000ea40008001104 */
[----:B--2---:R-:W-:Y:S05]  /*2f70*/  @!P0 BRA `(.L_x_54) ;  /* 0x0000004c00748947 */ /* 0x004fea0003800000 */
.L_x_53:
[----:B------:R-:W-:-:S04]  /*2f80*/  UIADD3 UR7, UPT, UPT, UR5, 0x1, URZ ;  /* 0x0000000105077890 */ /* 0x000fc8000fffe0ff */
[----:B------:R-:W-:-:S04]  /*2f90*/  UISETP.NE.AND UP0, UPT, UR7, 0x2, UPT ;  /* 0x000000020700788c */ /* 0x000fc8000bf05270 */
[----:B------:R-:W-:Y:S02]  /*2fa0*/  USEL UR8, URZ, 0x1, UP0 ;  /* 0x00000001ff087887 */ /* 0x000fe40008000000 */
[----:B------:R-:W-:-:S04]  /*2fb0*/  USEL UR7, UR7, URZ, UP0 ;  /* 0x000000ff07077287 */ /* 0x000fc80008000000 */
[----:B------:R-:W-:Y:S01]  /*2fc0*/  ULEA UR7, UR7, UR6, 0x3 ;  /* 0x0000000607077291 */ /* 0x000fe2000f8e18ff */
[----:B--2---:R-:W-:-:S04]  /*2fd0*/  LOP3.LUT R2, R12, UR8, RZ, 0x3c, !PT ;  /* 0x000000080c027c12 */ /* 0x004fc8000f8e3cff */
[----:B------:R-:W-:-:S04]  /*2fe0*/  SHF.L.U32 R0, R2, 0x1f, RZ ;  /* 0x0000001f02007819 */ /* 0x000fc800000006ff */
[----:B------:R-:W2:Y:S02]  /*2ff0*/  SYNCS.PHASECHK.TRANS64 P0, [UR7+0x90], R0 ;  /* 0x00009000ff0075a7 */ /* 0x000ea40008001007 */
[----:B-12---:R-:W-:Y:S05]  /*3000*/  @P0 EXIT ;  /* 0x000000000000094d */ /* 0x006fea0003800000 */
[----:B------:R-:W-:Y:S02]  /*3010*/  SHF.L.U32 R2, R2, 0x1f, RZ ;  /* 0x0000001f02027819 */ /* 0x000fe400000006ff */
[----:B------:R-:W-:-:S07]  /*3020*/  MOV R0, UR7 ;  /* 0x0000000700007c02 */ /* 0x000fce0008000f00 */
.L_x_55:
[----:B-1----:R1:W2:Y:S02]  /*3030*/  SYNCS.PHASECHK.TRANS64.TRYWAIT P0, [R0+URZ+0x90], R2 ;  /* 0x00009002000075a7 */ /* 0x0022a400080011ff */
[----:B--2---:R-:W-:Y:S05]  /*3040*/  @!P0 NANOSLEEP.SYNCS 0x989680 ;  /* 0x009896800000895d */ /* 0x004fea0003900000 */
[----:B------:R-:W2:Y:S02]  /*3050*/  @!P0 SYNCS.PHASECHK.TRANS64 P0, [R0+URZ+0x90], R2 ;  /* 0x00009002000085a7 */ /* 0x000ea400080010ff */
[----:B--2---:R-:W-:Y:S05]  /*3060*/  @P0 EXIT ;  /* 0x000000000000094d */ /* 0x004fea0003800000 */
[----:B------:R-:W-:Y:S05]  /*3070*/  BRA `(.L_x_55) ;  /* 0xfffffffc00ec7947 */ /* 0x000fea000383ffff */
.L_x_48:
[----:B------:R-:W-:Y:S05]  /*3080*/  BRA.U UP4, `(.L_x_56) ;  /* 0x0000000d04807547 */ /* 0x000fea000b800000 */
[----:B------:R-:W-:Y:S01]  /*3090*/  UMOV UR4, 0x40 ;  /* 0x0000004000047882 */ /* 0x000fe20000000000 */
[----:B------:R-:W-:Y:S01]  /*30a0*/  NOP ;  /* 0x0000000000007918 */ /* 0x000fe20000000000 */
[----:B------:R-:W-:Y:S01]  /*30b0*/  ULEA UR5, UR45, UR4, 0x18 ;  /* 0x000000042d057291 */ /* 0x000fe2000f8ec0ff */
[----:B------:R-:W-:Y:S02]  /*30c0*/  UMOV UR6, 0x400 ;  /* 0x0000040000067882 */ /* 0x000fe40000000000 */
[----:B------:R-:W-:-:S06]  /*30d0*/  ULEA UR6, UR45, UR6, 0x18 ;  /* 0x000000062d067291 */ /* 0x000fcc000f8ec0ff */
[----:B------:R-:W2:Y:S02]  /*30e0*/  LDS.U8 R0, [UR5+0x1c] ;  /* 0x00001c05ff007984 */ /* 0x000ea40008000000 */
[----:B--2---:R-:W-:-:S13]  /*30f0*/  ISETP.NE.AND P0, PT, R0, RZ, PT ;  /* 0x000000ff0000720c */ /* 0x004fda0003f05270 */
[----:B------:R-:W-:Y:S05]  /*3100*/  @P0 BRA `(.L_x_57) ;  /* 0x0000000000580947 */ /* 0x000fea0003800000 */
[----:B------:R-:W-:-:S13]  /*3110*/  ELECT P0, URZ, PT ;  /* 0x0000000000ff782f */ /* 0x000fda0003800000 */
[----:B------:R-:W-:Y:S05]  /*3120*/  @!P0 BRA `(.L_x_58) ;  /* 0x0000000000608947 */ /* 0x000fea0003800000 */
[----:B------:R-:W-:Y:S01]  /*3130*/  UMOV UR4, 0x10 ;  /* 0x0000001000047882 */ /* 0x000fe20000000000 */
[----:B------:R-:W-:Y:S01]  /*3140*/  HFMA2 R0, -RZ, RZ, 0, 5.9604644775390625e-08 ;  /* 0x00000001ff007431 */ /* 0x000fe200000001ff */
[----:B------:R-:W-:-:S03]  /*3150*/  MOV R3, 0xffff ;  /* 0x0000ffff00037802 */ /* 0x000fc60000000f00 */
[----:B------:R-:W-:Y:S04]  /*3160*/  DEPBAR.LE SB2, 0x36 ;  /* 0x0000ad800000791a */ /* 0x000fe80000000000 */
[----:B------:R-:W2:Y:S02]  /*3170*/  UTCATOMSWS.FIND_AND_SET.ALIGN UP0, UR4, UR4 ;  /* 0x00000004000475e3 */ /* 0x000ea40008000800 */
[----:B--2---:R-:W-:Y:S01]  /*3180*/  MOV R4, UR4 ;  /* 0x0000000400047c02 */ /* 0x004fe20008000f00 */
[----:B------:R-:W-:Y:S06]  /*3190*/  BRA.U UP0, `(.L_x_59) ;  /* 0x0000000100187547 */ /* 0x000fec000b800000 */
.L_x_60:
[----:B------:R-:W-:Y:S05]  /*31a0*/  NANOSLEEP 0x64 ;  /* 0x000000640000795d */ /* 0x000fea0003800000 */
[----:B------:R-:W-:-:S05]  /*31b0*/  UMOV UR4, 0x10 ;  /* 0x0000001000047882 */ /* 0x000fca0000000000 */
[----:B------:R-:W-:Y:S04]  /*31c0*/  DEPBAR.LE SB2, 0x36 ;  /* 0x0000ad800000791a */ /* 0x000fe80000000000 */
[----:B------:R-:W2:Y:S02]  /*31d0*/  UTCATOMSWS.FIND_AND_SET.ALIGN UP0, UR4, UR4 ;  /* 0x00000004000475e3 */ /* 0x000ea40008000800 */
[----:B--2---:R-:W-:Y:S01]  /*31e0*/  MOV R4, UR4 ;  /* 0x0000000400047c02 */ /* 0x004fe20008000f00 */
[----:B------:R-:W-:Y:S05]  /*31f0*/  BRA.U !UP0, `(.L_x_60) ;  /* 0xfffffffd08e87547 */ /* 0x000fea000b83ffff */
.L_x_59:
[-C--:B------:R-:W-:Y:S02]  /*3200*/  SHF.L.U32 R3, R3, R4.reuse, RZ ;  /* 0x0000000403037219 */ /* 0x080fe400000006ff */
[----:B------:R-:W-:Y:S01]  /*3210*/  SHF.L.U32 R0, R0, R4, RZ ;  /* 0x0000000400007219 */ /* 0x000fe200000006ff */
[----:B------:R-:W-:Y:S02]  /*3220*/  IMAD.SHL.U32 R4, R4, 0x20, RZ ;  /* 0x0000002004047824 */ /* 0x000fe400078e00ff */
[----:B------:R2:W-:Y:S04]  /*3230*/  ATOMS.OR RZ, [UR5+0x14], R3 ;  /* 0x00001403ffff798c */ /* 0x0005e8000b000005 */
[----:B------:R2:W-:Y:S04]  /*3240*/  ATOMS.OR RZ, [UR5+0x18], R0 ;  /* 0x00001800ffff798c */ /* 0x0005e8000b000005 */
[----:B------:R2:W-:Y:S01]  /*3250*/  STS [UR6+0x130], R4 ;  /* 0x00013004ff007988 */ /* 0x0005e20008000806 */
[----:B------:R-:W-:Y:S05]  /*3260*/  BRA `(.L_x_58) ;  /* 0x0000000000107947 */ /* 0x000fea0003800000 */
.L_x_57:
[----:B------:R-:W-:Y:S02]  /*3270*/  MOV R0, 0xffffffff ;  /* 0xffffffff00007802 */ /* 0x000fe40000000f00 */
[----:B------:R-:W-:-:S03]  /*3280*/  MOV R4, 0x32b0 ;  /* 0x000032b000047802 */ /* 0x000fc60000000f00 */
[----:B------:R2:W-:Y:S04]  /*3290*/  STS [UR6+0x130], R0 ;  /* 0x00013000ff007988 */ /* 0x0005e80008000806 */
[----:B-12--5:R-:W-:Y:S05]  /*32a0*/  CALL.REL.NOINC `($__internal_1_$__cuda_sm10x_tcgen05_guardrail_trap_phase_invalid_during_alloc) ;  /* 0x0000005000347944 */ /* 0x026fea0003c00000 */
.L_x_58:
[----:B------:R-:W-:Y:S05]  /*32b0*/  WARPSYNC.ALL ;  /* 0x0000000000007948 */ /* 0x000fea0003800000 */
[----:B------:R-:W3:Y:S01]  /*32c0*/  S2UR UR4, SR_CgaCtaId ;  /* 0x00000000000479c3 */ /* 0x000ee20000008800 */
[----:B------:R-:W-:Y:S01]  /*32d0*/  UMOV UR13, 0x400 ;  /* 0x00000400000d7882 */ /* 0x000fe20000000000 */
[----:B------:R-:W-:-:S06]  /*32e0*/  NOP ;  /* 0x0000000000007918 */ /* 0x000fcc0000000000 */
[----:B------:R-:W-:Y:S06]  /*32f0*/  BAR.ARV 0x6, 0xa0 ;  /* 0x0182800000007b1d */ /* 0x000fec0000002000 */
[----:B------:R-:W4:Y:S01]  /*3300*/  LDCU UR5, c[0x0][0x38c] ;  /* 0x00007180ff0577ac */ /* 0x000f220008000800 */
[----:B------:R-:W-:Y:S01]  /*3310*/  LOP3.LUT R2, R2, 0xffff, RZ, 0xc0, !PT ;  /* 0x0000ffff02027812 */ /* 0x000fe200078ec0ff */
[----:B------:R-:W-:Y:S01]  /*3320*/  IMAD.MOV.U32 R11, RZ, RZ, 0x1 ;  /* 0x00000001ff0b7424 */ /* 0x000fe200078e00ff */
[----:B------:R-:W-:Y:S01]  /*3330*/  CS2R R8, SRZ ;  /* 0x0000000000087805 */ /* 0x000fe2000001ff00 */
[----:B------:R-:W1:Y:S01]  /*3340*/  LDCU UR8, c[0x0][0x38c] ;  /* 0x00007180ff0877ac */ /* 0x000e620008000800 */
[----:B------:R-:W-:Y:S01]  /*3350*/  R2UR UR15, R2 ;  /* 0x00000000020f72ca */ /* 0x000fe200000e0000 */
[----:B------:R-:W-:Y:S01]  /*3360*/  IMAD.MOV.U32 R10, RZ, RZ, RZ ;  /* 0x000000ffff0a7224 */ /* 0x000fe200078e00ff */
[----:B------:R-:W-:Y:S01]  /*3370*/  UMOV UR18, URZ ;  /* 0x000000ff00127c82 */ /* 0x000fe20008000000 */
[----:B------:R-:W-:Y:S01]  /*3380*/  UMOV UR10, URZ ;  /* 0x000000ff000a7c82 */ /* 0x000fe20008000000 */
[----:B---3--:R-:W-:Y:S01]  /*3390*/  ULEA UR13, UR4, UR13, 0x18 ;  /* 0x0000000d040d7291 */ /* 0x008fe2000f8ec0ff */
[----:B------:R-:W-:Y:S01]  /*33a0*/  UMOV UR20, 0x0 ;  /* 0x0000000000147882 */ /* 0x000fe20000000000 */
[----:B------:R-:W-:-:S02]  /*33b0*/  UMOV UR21, 0x42004a0 ;  /* 0x042004a000157882 */ /* 0x000fc40000000000 */
[----:B------:R-:W-:Y:S02]  /*33c0*/  UIADD3 UR6, UPT, UPT, UR13, 0x4400, URZ ;  /* 0x000044000d067890 */ /* 0x000fe4000fffe0ff */
[----:B------:R-:W-:Y:S02]  /*33d0*/  UIADD3 UR7, UPT, UPT, UR13, 0x6c00, URZ ;  /* 0x00006c000d077890 */ /* 0x000fe4000fffe0ff */
[----:B----4-:R-:W-:Y:S01]  /*33e0*/  UIADD3 UR5, UPT, UPT, UR5, 0x1f, URZ ;  /* 0x0000001f05057890 */ /* 0x010fe2000fffe0ff */
[----:B--2---:R-:W2:Y:S01]  /*33f0*/  LDS R0, [UR13+0x130] ;  /* 0x0001300dff007984 */ /* 0x004ea20008000800 */
[----:B------:R-:W-:Y:S02]  /*3400*/  USHF.R.U32.HI UR6, URZ, 0x4, UR6 ;  /* 0x00000004ff067899 */ /* 0x000fe40008011606 */
[----:B------:R-:W-:Y:S02]  /*3410*/  USHF.R.S32.HI UR4, URZ, 0x1f, UR5 ;  /* 0x0000001fff047899 */ /* 0x000fe40008011405 */
[----:B------:R-:W-:-:S02]  /*3420*/  ULOP3.LUT UR6, UR6, 0x3fff, URZ, 0xc0, !UPT ;  /* 0x00003fff06067892 */ /* 0x000fc4000f8ec0ff */
[----:B------:R-:W-:Y:S02]  /*3430*/  ULEA.HI UR4, UR4, UR5, URZ, 0x5 ;  /* 0x0000000504047291 */ /* 0x000fe4000f8f28ff */
[----:B------:R-:W-:Y:S02]  /*3440*/  USHF.R.U32.HI UR5, URZ, 0x4, UR7 ;  /* 0x00000004ff057899 */ /* 0x000fe40008011607 */
[----:B------:R-:W-:Y:S02]  /*3450*/  USHF.R.S32.HI UR22, URZ, 0x5, UR4 ;  /* 0x00000005ff167899 */ /* 0x000fe40008011404 */
[----:B------:R-:W-:Y:S02]  /*3460*/  ULOP3.LUT UR5, UR5, 0x3fff, URZ, 0xc0, !UPT ;  /* 0x00003fff05057892 */ /* 0x000fe4000f8ec0ff */
[----:B------:R-:W-:Y:S02]  /*3470*/  UISETP.LT.AND UP0, UPT, UR22, 0x1, UPT ;  /* 0x000000011600788c */ /* 0x000fe4000bf01270 */
[----:B------:R-:W-:-:S02]  /*3480*/  ULOP3.LUT UR16, UR6, 0x10000, URZ, 0xfc, !UPT ;  /* 0x0001000006107892 */ /* 0x000fc4000f8efcff */
[----:B------:R-:W-:Y:S02]  /*3490*/  USEL UR23, UR22, 0x1, !UP0 ;  /* 0x0000000116177887 */ /* 0x000fe4000c000000 */
[----:B------:R-:W-:Y:S02]  /*34a0*/  ULOP3.LUT UR17, UR5, 0x10000, URZ, 0xfc, !UPT ;  /* 0x0001000005117892 */ /* 0x000fe4000f8efcff */
[----:B------:R-:W-:Y:S02]  /*34b0*/  UIADD3 UR23, UPT, UPT, -UR23, URZ, URZ ;  /* 0x000000ff17177290 */ /* 0x000fe4000fffe1ff */
[----:B-1----:R-:W-:Y:S01]  /*34c0*/  UISETP.GE.AND UP4, UPT, UR8, 0x1, UPT ;  /* 0x000000010800788c */ /* 0x002fe2000bf86270 */
[----:B--2---:R-:W-:-:S15]  /*34d0*/  R2UR UR24, R0 ;  /* 0x00000000001872ca */ /* 0x004fde00000e0000 */
.L_x_67:
[----:B------:R-:W-:Y:S02]  /*34e0*/  LEA R0, R10, UR13, 0x3 ;  /* 0x0000000d0a007c11 */ /* 0x000fe4000f8e18ff */
[----:B------:R-:W-:Y:S02]  /*34f0*/  SHF.L.U32 R2, R9, 0x1f, RZ ;  /* 0x0000001f09027819 */ /* 0x000fe400000006ff */
[----:B------:R-:W-:Y:S01]  /*3500*/  PLOP3.LUT P0, PT, PT, PT, UP4, 0x80, 0x8 ;  /* 0x000000000008781c */ /* 0x000fe20003f0f048 */
[----:B------:R-:W-:Y:S01]  /*3510*/  VIADD R3, R0, 0x90 ;  /* 0x0000009000037836 */ /* 0x000fe20000000000 */
[----:B-1----:R-:W1:Y:S02]  /*3520*/  SYNCS.PHASECHK.TRANS64.TRYWAIT P1, [R0+URZ+0x80], R2 ;  /* 0x00008002000075a7 */ /* 0x002e6400080211ff */
[----:B-1-3--:R-:W-:Y:S09]  /*3530*/  @!P1 BRA `(.L_x_61) ;  /* 0x00000048001c9947 */ /* 0x00aff20003800000 */
.L_x_130:
[----:B------:R-:W-:Y:S01]  /*3540*/  LEA R4, R10, UR13, 0x4 ;  /* 0x0000000d0a047c11 */ /* 0x000fe2000f8e20ff */
[----:B------:R-:W-:Y:S01]  /*3550*/  @UP4 ULEA UR4, UR10, UR13, 0x3 ;  /* 0x0000000d0a044291 */ /* 0x000fe2000f8e18ff */
[----:B------:R-:W-:Y:S01]  /*3560*/  PLOP3.LUT P2, PT, PT, PT, PT, 0x80, 0x8 ;  /* 0x000000000008781c */ /* 0x000fe20003f4f070 */
[----:B------:R-:W-:Y:S01]  /*3570*/  ULEA UR19, UR18, UR13, 0x3 ;  /* 0x0000000d12137291 */ /* 0x000fe2000f8e18ff */
[----:B------:R-:W-:Y:S02]  /*3580*/  PRMT R3, RZ, 0x654, R3 ;  /* 0x00000654ff037816 */ /* 0x000fe40000000003 */
[----:B------:R-:W2:Y:S01]  /*3590*/  LDS.128 R4, [R4+0x110] ;  /* 0x0001100004047984 */ /* 0x000ea20000000c00 */
[----:B-1----:R-:W-:Y:S02]  /*35a0*/  @P0 SHF.L.U32 R2, R8, 0x1f, RZ ;  /* 0x0000001f08020819 */ /* 0x002fe400000006ff */
[----:B------:R-:W-:Y:S01]  /*35b0*/  SHF.L.U32 R0, R11, 0x1f, RZ ;  /* 0x0000001f0b007819 */ /* 0x000fe200000006ff */
[----:B------:R-:W-:Y:S01]  /*35c0*/  @!PT LDS RZ, [RZ] ;  /* 0x00000000fffff984 */ /* 0x000fe20000000800 */
[----:B------:R-:W-:Y:S01]  /*35d0*/  @!PT LDS RZ, [RZ] ;  /* 0x00000000fffff984 */ /* 0x000fe20000000800 */
[----:B------:R-:W-:Y:S01]  /*35e0*/  @!PT LDS RZ, [RZ] ;  /* 0x00000000fffff984 */ /* 0x000fe20000000800 */
[----:B------:R-:W-:Y:S01]  /*35f0*/  @!PT LDS RZ, [RZ] ;  /* 0x00000000fffff984 */ /* 0x000fe20000000800 */
[----:B------:R1:W-:Y:S06]  /*3600*/  MEMBAR.ALL.CTA ;  /* 0x0000000000007992 */ /* 0x0003ec0000008000 */
[----:B-1----:R-:W1:Y:S02]  /*3610*/  FENCE.VIEW.ASYNC.S ;  /* 0x00000000000073c6 */ /* 0x002e640000000000 */
[----:B-1----:R1:W-:Y:S01]  /*3620*/  SYNCS.ARRIVE.TRANS64.RED.A1T0 RZ, [R3+URZ], RZ ;  /* 0x000000ff03ff79a7 */ /* 0x0023e200081004ff */
[----:B------:R1:W3:Y:S01]  /*3630*/  @P0 SYNCS.PHASECHK.TRANS64.TRYWAIT P2, [UR4], R2 ;  /* 0x00000002ff0005a7 */ /* 0x0002e20008041104 */
[----:B--2---:R-:W-:Y:S01]  /*3640*/  LOP3.LUT P1, RZ, R6, 0x1, RZ, 0xc0, !PT ;  /* 0x0000000106ff7812 */ /* 0x004fe2000782c0ff */
[----:B------:R-:W2:Y:S02]  /*3650*/  SYNCS.PHASECHK.TRANS64.TRYWAIT P0, [UR19+0xc0], R0 ;  /* 0x0000c000ff0075a7 */ /* 0x000ea40008001113 */
[----:B-123--:R-:W-:Y:S10]  /*3660*/  @!P0 BRA `(.L_x_62) ;  /* 0x0000004400e48947 */ /* 0x00eff40003800000 */
.L_x_132:
[----:B------:R-:W-:Y:S01]  /*3670*/  IADD3 R10, PT, PT, R10, 0x1, RZ ;  /* 0x000000010a0a7810 */ /* 0x000fe20007ffe0ff */
[----:B------:R-:W-:Y:S06]  /*3680*/  BRA.U !UP4, `(.L_x_63) ;  /* 0x000000010ca07547 */ /* 0x000fec000b800000 */
[----:B------:R-:W-:Y:S02]  /*3690*/  ULEA.HI UR4, UR18, UR18, URZ, 0x1 ;  /* 0x0000001212047291 */ /* 0x000fe4000f8f08ff */
[----:B------:R-:W-:Y:S02]  /*36a0*/  UPLOP3.LUT UP2, UPT, UPT, UPT, UPT, 0x40, 0x4 ;  /* 0x000000000004789c */ /* 0x000fe40003f4e870 */
[----:B------:R-:W-:Y:S02]  /*36b0*/  USHF.L.U32 UR5, UR4, 0x6, URZ ;  /* 0x0000000604057899 */ /* 0x000fe400080006ff */
[----:B------:R-:W-:Y:S02]  /*36c0*/  ULOP3.LUT UR14, UR4, 0xffe, URZ, 0xc0, !UPT ;  /* 0x00000ffe040e7892 */ /* 0x000fe4000f8ec0ff */
[----:B------:R-:W-:Y:S02]  /*36d0*/  ULOP3.LUT UR4, UR5, 0xffffff80, URZ, 0xc0, !UPT ;  /* 0xffffff8005047892 */ /* 0x000fe4000f8ec0ff */
[----:B------:R-:W-:-:S02]  /*36e0*/  UIADD3 UR14, UPT, UPT, -UR14, UR18, URZ ;  /* 0x000000120e0e7290 */ /* 0x000fc4000fffe1ff */
[----:B------:R-:W-:Y:S01]  /*36f0*/  UIADD3 UR4, UPT, UPT, UR24, UR4, URZ ;  /* 0x0000000418047290 */ /* 0x000fe2000fffe0ff */
[----:B------:R-:W-:Y:S01]  /*3700*/  UMOV UR12, UR23 ;  /* 0x00000017000c7c82 */ /* 0x000fe20008000000 */
[----:B------:R-:W-:Y:S02]  /*3710*/  UMOV UR11, UR22 ;  /* 0x00000016000b7c82 */ /* 0x000fe40008000000 */
[----:B------:R-:W-:Y:S01]  /*3720*/  ULEA UR14, UR14, UR4, 0x14 ;  /* 0x000000040e0e7291 */ /* 0x000fe2000f8ea0ff */
[----:B------:R-:W-:-:S11]  /*3730*/  UMOV UR5, UR10 ;  /* 0x0000000a00057c82 */ /* 0x000fd60008000000 */
.L_x_66:
[----:B------:R-:W-:Y:S02]  /*3740*/  UIADD3 UR12, UPT, UPT, UR12, 0x1, URZ ;  /* 0x000000010c0c7890 */ /* 0x000fe4000fffe0ff */
[----:B--2---:R-:W-:Y:S02]  /*3750*/  ULEA UR6, UR5, UR13, 0x3 ;  /* 0x0000000d05067291 */ /* 0x004fe4000f8e18ff */
[----:B------:R-:W-:Y:S01]  /*3760*/  UISETP.NE.AND UP3, UPT, UR12, URZ, UPT ;  /* 0x000000ff0c00728c */ /* 0x000fe2000bf65270 */
[----:B---3--:R-:W-:Y:S10]  /*3770*/  @P2 BRA `(.L_x_64) ;  /* 0x00000000000c2947 */ /* 0x008ff40003800000 */
[----:B-1----:R-:W-:Y:S04]  /*3780*/  SHF.L.U32 R2, R8, 0x1f, RZ ;  /* 0x0000001f08027819 */ /* 0x002fe800000006ff */
[----:B------:R-:W1:Y:S02]  /*3790*/  SYNCS.PHASECHK.TRANS64.TRYWAIT P0, [UR6], R2 ;  /* 0x00000002ff0075a7 */ /* 0x000e640008001106 */
[----:B-1----:R-:W-:Y:S05]  /*37a0*/  @!P0 BRA `(.L_x_65) ;  /* 0x0000004400ac8947 */ /* 0x002fea0003800000 */
.L_x_64:
[----:B------:R-:W-:Y:S01]  /*37b0*/  UISETP.NE.AND UP0, UPT, UR11, 0x1, UPT ;  /* 0x000000010b00788c */ /* 0x000fe2000bf05270 */
[----:B------:R-:W-:Y:S01]  /*37c0*/  PLOP3.LUT P2, PT, PT, PT, PT, 0x80, 0x8 ;  /* 0x000000000008781c */ /* 0x000fe20003f4f070 */
[----:B------:R-:W-:Y:S02]  /*37d0*/  UIADD3 UR4, UPT, UPT, UR5, 0x1, URZ ;  /* 0x0000000105047890 */ /* 0x000fe4000fffe0ff */
[----:B------:R-:W-:Y:S02]  /*37e0*/  ULEA UR8, UR5, UR17, 0x8 ;  /* 0x0000001105087291 */ /* 0x000fe4000f8e40ff */
[----:B------:R-:W-:Y:S01]  /*37f0*/  UISETP.NE.AND UP1, UPT, UR4, 0x5, UPT ;  /* 0x000000050400788c */ /* 0x000fe2000bf25270 */
[----:B------:R-:W-:Y:S01]  /*3800*/  PLOP3.LUT P0, PT, PT, PT, UP0, 0x80, 0x8 ;  /* 0x000000000008781c */ /* 0x000fe20003f0f008 */
[----:B------:R-:W-:Y:S02]  /*3810*/  UIADD3 UR11, UPT, UPT, UR11, -0x1, URZ ;  /* 0xffffffff0b0b7890 */ /* 0x000fe4000fffe0ff */
[----:B------:R-:W-:Y:S02]  /*3820*/  USEL UR7, URZ, 0x1, UP1 ;  /* 0x00000001ff077887 */ /* 0x000fe40008800000 */
[----:B------:R-:W-:Y:S01]  /*3830*/  USEL UR10, UR4, URZ, UP1 ;  /* 0x000000ff040a7287 */ /* 0x000fe20008800000 */
[----:B------:R-:W-:Y:S03]  /*3840*/  UMOV UR9, 0xc0004010 ;  /* 0xc000401000097882 */ /* 0x000fe60000000000 */
[----:B------:R-:W-:Y:S01]  /*3850*/  @UP0 ULEA UR4, UR10, UR13, 0x3 ;  /* 0x0000000d0a040291 */ /* 0x000fe2000f8e18ff */
[----:B------:R-:W-:Y:S01]  /*3860*/  LOP3.LUT R8, R8, UR7, RZ, 0x3c, !PT ;  /* 0x0000000708087c12 */ /* 0x000fe2000f8e3cff */
[----:B------:R-:W-:Y:S03]  /*3870*/  UMOV UR7, 0xc0004010 ;  /* 0xc000401000077882 */ /* 0x000fe60000000000 */
[----:B-1----:R-:W-:Y:S04]  /*3880*/  @P0 SHF.L.U32 R0, R8, 0x1f, RZ ;  /* 0x0000001f08000819 */ /* 0x002fe800000006ff */
[----:B------:R2:W3:Y:S01]  /*3890*/  @P0 SYNCS.PHASECHK.TRANS64.TRYWAIT P2, [UR4], R0 ;  /* 0x00000000ff0005a7 */ /* 0x0004e20008041104 */
[----:B------:R-:W-:Y:S02]  /*38a0*/  UIADD3 UR4, UPT, UPT, UR6, 0x28, URZ ;  /* 0x0000002806047890 */ /* 0x000fe4000fffe0ff */
[----:B------:R-:W-:Y:S03]  /*38b0*/  ULEA UR6, UR5, UR16, 0x7 ;  /* 0x0000001005067291 */ /* 0x000fe6000f8e38ff */
[----:B------:R-:W-:Y:S06]  /*38c0*/  UMOV UR5, UR10 ;  /* 0x0000000a00057c82 */ /* 0x000fec0008000000 */
[----:B------:R2:W-:Y:S01]  /*38d0*/  UTCIMMA gdesc[UR6], gdesc[UR8], tmem[UR14], tmem[UR20], idesc[UR21], UP2 ;  /* 0x00ff1408060075ea */ /* 0x0005e2000900010e */
[----:B------:R-:W-:Y:S01]  /*38e0*/  UPLOP3.LUT UP2, UPT, UPT, UPT, UPT, 0x80, 0x8 ;  /* 0x000000000008789c */ /* 0x000fe20003f4f070 */
[----:B------:R2:W-:Y:S01]  /*38f0*/  UTCBAR.MULTICAST [UR4], URZ, UR15 ;  /* 0x000000ff040073e9 */ /* 0x0005e2000800080f */
[----:B------:R-:W-:Y:S09]  /*3900*/  BRA.U UP3, `(.L_x_66) ;  /* 0xfffffffd038c7547 */ /* 0x000ff2000b83ffff */
.L_x_63:
[----:B--2---:R-:W-:Y:S01]  /*3910*/  UIADD3 UR4, UPT, UPT, UR18, 0x1, URZ ;  /* 0x0000000112047890 */ /* 0x004fe2000fffe0ff */
[C---:B------:R-:W-:Y:S01]  /*3920*/  ISETP.NE.AND P0, PT, R10.reuse, 0x2, PT ;  /* 0x000000020a00780c */ /* 0x040fe20003f05270 */
[----:B------:R-:W-:Y:S02]  /*3930*/  UIADD3 UR5, UPT, UPT, UR19, 0xa0, URZ ;  /* 0x000000a013057890 */ /* 0x000fe4000fffe0ff */
[----:B------:R-:W-:Y:S01]  /*3940*/  UISETP.NE.AND UP0, UPT, UR4, 0x4, UPT ;  /* 0x000000040400788c */ /* 0x000fe2000bf05270 */
[----:B-1----:R-:W-:Y:S02]  /*3950*/  SEL R0, RZ, 0x1, P0 ;  /* 0x00000001ff007807 */ /* 0x002fe40000000000 */
[----:B------:R-:W-:Y:S01]  /*3960*/  SEL R10, R10, RZ, P0 ;  /* 0x000000ff0a0a7207 */ /* 0x000fe20000000000 */
[----:B------:R-:W-:Y:S01]  /*3970*/  USEL UR6, URZ, 0x1, UP0 ;  /* 0x00000001ff067887 */ /* 0x000fe20008000000 */
[----:B------:R-:W-:Y:S01]  /*3980*/  LOP3.LUT R9, R9, R0, RZ, 0x3c, !PT ;  /* 0x0000000009097212 */ /* 0x000fe200078e3cff */
[----:B------:R-:W-:Y:S01]  /*3990*/  USEL UR18, UR4, URZ, UP0 ;  /* 0x000000ff04127287 */ /* 0x000fe20008000000 */
[----:B------:R1:W-:Y:S03]  /*39a0*/  UTCBAR [UR5], URZ ;  /* 0x000000ff050073e9 */ /* 0x0003e600080000ff */
[----:B------:R-:W-:Y:S01]  /*39b0*/  LOP3.LUT R11, R11, UR6, RZ, 0x3c, !PT ;  /* 0x000000060b0b7c12 */ /* 0x000fe2000f8e3cff */
[----:B------:R-:W-:Y:S07]  /*39c0*/  @P1 BRA `(.L_x_67) ;  /* 0xfffffff800c41947 */ /* 0x000fee000383ffff */
[----:B------:R-:W2:Y:S01]  /*39d0*/  S2UR UR8, SR_CgaCtaId ;  /* 0x00000000000879c3 */ /* 0x000ea20000008800 */
[----:B------:R-:W-:Y:S01]  /*39e0*/  ELECT P0, URZ, PT ;  /* 0x0000000000ff782f */ /* 0x000fe20003800000 */
[----:B------:R-:W-:Y:S01]  /*39f0*/  IMAD.MOV.U32 R0, RZ, RZ, 0x1 ;  /* 0x00000001ff007424 */ /* 0x000fe200078e00ff */
[----:B------:R-:W-:Y:S01]  /*3a00*/  UIADD3 UR13, UPT, UPT, UR13, 0xc0, URZ ;  /* 0x000000c00d0d7890 */ /* 0x000fe2000fffe0ff */
[----:B------:R-:W-:Y:S01]  /*3a10*/  SHF.L.U32 R2, R11, 0x1f, RZ ;  /* 0x0000001f0b027819 */ /* 0x000fe200000006ff */
[----:B------:R-:W-:-:S03]  /*3a20*/  UMOV UR4, 0x40 ;  /* 0x0000004000047882 */ /* 0x000fc60000000000 */
[----:B------:R-:W-:Y:S01]  /*3a30*/  UVIRTCOUNT.DEALLOC.SMPOOL 0x80 ;  /* 0x000000800000784c */ /* 0x000fe20000000000 */
[----:B--2---:R-:W-:Y:S02]  /*3a40*/  ULEA UR8, UR8, UR4, 0x18 ;  /* 0x0000000408087291 */ /* 0x004fe4000f8ec0ff */
[----:B------:R-:W-:-:S07]  /*3a50*/  ULEA UR4, UR18, UR13, 0x3 ;  /* 0x0000000d12047291 */ /* 0x000fce000f8e18ff */
[----:B------:R2:W-:Y:S02]  /*3a60*/  @P0 STS.U8 [UR8+0x1c], R0 ;  /* 0x00001c00ff000988 */ /* 0x0005e40008000008 */
[----:B------:R-:W4:Y:S02]  /*3a70*/  SYNCS.PHASECHK.TRANS64.TRYWAIT P0, [UR4], R2 ;  /* 0x00000002ff0075a7 */ /* 0x000f240008001104 */
[----:B--2-4-:R-:W-:Y:S05]  /*3a80*/  @!P0 BRA `(.L_x_68) ;  /* 0x00000044000c8947 */ /* 0x014fea0003800000 */
.L_x_135:
[----:B------:R-:W-:-:S04]  /*3a90*/  UIADD3 UR4, UPT, UPT, UR18, 0x1, URZ ;  /* 0x0000000112047890 */ /* 0x000fc8000fffe0ff */
[----:B------:R-:W-:-:S04]  /*3aa0*/  UISETP.NE.AND UP0, UPT, UR4, 0x4, UPT ;  /* 0x000000040400788c */ /* 0x000fc8000bf05270 */
[----:B------:R-:W-:Y:S02]  /*3ab0*/  USEL UR6, URZ, 0x1, UP0 ;  /* 0x00000001ff067887 */ /* 0x000fe40008000000 */
[----:B------:R-:W-:-:S04]  /*3ac0*/  USEL UR4, UR4, URZ, UP0 ;  /* 0x000000ff04047287 */ /* 0x000fc80008000000 */
[----:B-1----:R-:W-:Y:S01]  /*3ad0*/  ULEA UR5, UR4, UR13, 0x3 ;  /* 0x0000000d04057291 */ /* 0x002fe2000f8e18ff */
[----:B--2---:R-:W-:-:S04]  /*3ae0*/  LOP3.LUT R2, R11, UR6, RZ, 0x3c, !PT ;  /* 0x000000060b027c12 */ /* 0x004fc8000f8e3cff */
[----:B------:R-:W-:-:S04]  /*3af0*/  SHF.L.U32 R3, R2, 0x1f, RZ ;  /* 0x0000001f02037819 */ /* 0x000fc800000006ff */
[----:B------:R-:W1:Y:S02]  /*3b00*/  SYNCS.PHASECHK.TRANS64.TRYWAIT P0, [UR5], R3 ;  /* 0x00000003ff0075a7 */ /* 0x000e640008001105 */
[----:B-1----:R-:W-:Y:S05]  /*3b10*/  @!P0 BRA `(.L_x_69) ;  /* 0x0000004400008947 */ /* 0x002fea0003800000 */
.L_x_137:
        /* <DEDUP_REMOVED lines=9> */
.L_x_139:
[----:B------:R-:W-:-:S04]  /*3bb0*/  UIADD3 UR4, UPT, UPT, UR4, 0x1, URZ ;  /* 0x0000000104047890 */ /* 0x000fc8000fffe0ff */
[----:B------:R-:W-:-:S04]  /*3bc0*/  UISETP.NE.AND UP0, UPT, UR4, 0x4, UPT ;  /* 0x000000040400788c */ /* 0x000fc8000bf05270 */
[----:B------:R-:W-:Y:S02]  /*3bd0*/  USEL UR5, URZ, 0x1, UP0 ;  /* 0x00000001ff057887 */ /* 0x000fe40008000000 */
[----:B------:R-:W-:-:S04]  /*3be0*/  USEL UR4, UR4, URZ, UP0 ;  /* 0x000000ff04047287 */ /* 0x000fc80008000000 */
[----:B------:R-:W-:Y:S01]  /*3bf0*/  ULEA UR4, UR4, UR13, 0x3 ;  /* 0x0000000d04047291 */ /* 0x000fe2000f8e18ff */
[----:B------:R-:W-:-:S04]  /*3c00*/  LOP3.LUT R2, R2, UR5, RZ, 0x3c, !PT ;  /* 0x0000000502027c12 */ /* 0x000fc8000f8e3cff */
[----:B------:R-:W-:-:S04]  /*3c10*/  SHF.L.U32 R2, R2, 0x1f, RZ ;  /* 0x0000001f02027819 */ /* 0x000fc800000006ff */
[----:B------:R-:W2:Y:S02]  /*3c20*/  SYNCS.PHASECHK.TRANS64.TRYWAIT P0, [UR4], R2 ;  /* 0x00000002ff0075a7 */ /* 0x000ea40008001104 */
[----:B--2---:R-:W-:Y:S05]  /*3c30*/  @!P0 BRA `(.L_x_71) ;  /* 0x0000004000e88947 */ /* 0x004fea0003800000 */
.L_x_141:
[----:B------:R-:W-:Y:S01]  /*3c40*/  NOP ;  /* 0x0000000000007918 */ /* 0x000fe20000000000 */
[----:B-1----:R-:W1:Y:S01]  /*3c50*/  LDS R0, [UR8+0x14] ;  /* 0x00001408ff007984 */ /* 0x002e620008000800 */
[----:B------:R-:W-:Y:S01]  /*3c60*/  ULOP3.LUT UR4, UR24, 0xffff, URZ, 0xc0, !UPT ;  /* 0x0000ffff18047892 */ /* 0x000fe2000f8ec0ff */
[----:B------:R-:W-:Y:S01]  /*3c70*/  UMOV UR5, 0xffff ;  /* 0x0000ffff00057882 */ /* 0x000fe20000000000 */
[----:B------:R-:W-:Y:S02]  /*3c80*/  UMOV UR6, 0x1 ;  /* 0x0000000100067882 */ /* 0x000fe40000000000 */
[----:B------:R-:W-:-:S04]  /*3c90*/  USHF.R.U32.HI UR4, URZ, 0x5, UR4 ;  /* 0x00000005ff047899 */ /* 0x000fc80008011604 */
[----:B------:R-:W-:Y:S02]  /*3ca0*/  USHF.L.U32 UR5, UR5, UR4, URZ ;  /* 0x0000000405057299 */ /* 0x000fe400080006ff */
[----:B------:R-:W-:-:S04]  /*3cb0*/  USHF.L.U32 UR4, UR6, UR4, URZ ;  /* 0x0000000406047299 */ /* 0x000fc800080006ff */
[----:B-1----:R-:W-:-:S04]  /*3cc0*/  LOP3.LUT R0, R0, UR5, RZ, 0xc0, !PT ;  /* 0x0000000500007c12 */ /* 0x002fc8000f8ec0ff */
[----:B------:R-:W-:-:S13]  /*3cd0*/  ISETP.NE.AND P0, PT, R0, UR5, PT ;  /* 0x0000000500007c0c */ /* 0x000fda000bf05270 */
[----:B------:R-:W-:Y:S05]  /*3ce0*/  @P0 BRA `(.L_x_72) ;  /* 0x0000000000580947 */ /* 0x000fea0003800000 */
[----:B------:R-:W1:Y:S02]  /*3cf0*/  LDS R0, [UR8+0x18] ;  /* 0x00001808ff007984 */ /* 0x000e640008000800 */
[----:B-1----:R-:W-:-:S04]  /*3d00*/  LOP3.LUT R0, R0, UR4, RZ, 0xc0, !PT ;  /* 0x0000000400007c12 */ /* 0x002fc8000f8ec0ff */
[----:B------:R-:W-:-:S13]  /*3d10*/  ISETP.NE.AND P0, PT, R0, UR4, PT ;  /* 0x0000000400007c0c */ /* 0x000fda000bf05270 */
[----:B------:R-:W-:Y:S05]  /*3d20*/  @P0 BRA `(.L_x_73) ;  /* 0x00000000003c0947 */ /* 0x000fea0003800000 */
[----:B------:R-:W1:Y:S01]  /*3d30*/  S2R R2, SR_LANEID ;  /* 0x0000000000027919 */ /* 0x000e620000000000 */
[----:B------:R-:W-:-:S06]  /*3d40*/  ULOP3.LUT UR5, URZ, UR5, URZ, 0x33, !UPT ;  /* 0x00000005ff057292 */ /* 0x000fcc000f8e33ff */
[----:B------:R-:W-:-:S04]  /*3d50*/  IMAD.U32 R0, RZ, RZ, UR5 ;  /* 0x00000005ff007e24 */ /* 0x000fc8000f8e00ff */
[----:B------:R2:W4:Y:S02]  /*3d60*/  REDUX UR7, R0 ;  /* 0x00000000000773c4 */ /* 0x0005240000000000 */
[----:B------:R1:W-:Y:S01]  /*3d70*/  UTCATOMSWS.AND URZ, UR5 ;  /* 0x0000000500ff79e3 */ /* 0x0003e20008000000 */
[----:B--2---:R-:W-:Y:S01]  /*3d80*/  LOP3.LUT R0, RZ, UR4, RZ, 0x33, !PT ;  /* 0x00000004ff007c12 */ /* 0x004fe2000f8e33ff */
[----:B------:R-:W-:Y:S02]  /*3d90*/  VOTEU.ANY UR4, UPT, PT ;  /* 0x0000000000047886 */ /* 0x000fe400038e0100 */
[----:B------:R-:W-:Y:S02]  /*3da0*/  UFLO.U32 UR4, UR4 ;  /* 0x00000004000472bd */ /* 0x000fe400080e0000 */
[----:B------:R-:W2:Y:S04]  /*3db0*/  REDUX UR6, R0 ;  /* 0x00000000000673c4 */ /* 0x000ea80000000000 */
[----:B-1----:R-:W-:-:S02]  /*3dc0*/  ISETP.EQ.U32.AND P0, PT, R2, UR4, PT ;  /* 0x0000000402007c0c */ /* 0x002fc4000bf02070 */
[----:B----4-:R-:W-:-:S11]  /*3dd0*/  MOV R2, UR7 ;  /* 0x0000000700027c02 */ /* 0x010fd60008000f00 */
[----:B------:R1:W-:Y:S01]  /*3de0*/  @P0 ATOMS.AND RZ, [UR8+0x14], R2 ;  /* 0x00001402ffff098c */ /* 0x0003e2000a800008 */
[----:B--2---:R-:W-:-:S05]  /*3df0*/  IMAD.U32 R0, RZ, RZ, UR6 ;  /* 0x00000006ff007e24 */ /* 0x004fca000f8e00ff */
[----:B------:R1:W-:Y:S01]  /*3e00*/  @P0 ATOMS.AND RZ, [UR8+0x18], R0 ;  /* 0x00001800ffff098c */ /* 0x0003e2000a800008 */
[----:B------:R-:W-:Y:S05]  /*3e10*/  BRA `(.L_x_74) ;  /* 0x0000000000147947 */ /* 0x000fea0003800000 */
.L_x_73:
[----:B------:R-:W-:Y:S02]  /*3e20*/  MOV R2, 0x3e40 ;  /* 0x00003e4000027802 */ /* 0x000fe40000000f00 */
[----:B---3-5:R-:W-:Y:S05]  /*3e30*/  CALL.REL.NOINC `($__internal_0_$__cuda_sm10x_tcgen05_guardrail_trap_col_being_dealloced_not_returned_by_alloc) ;  /* 0x0000004400447944 */ /* 0x028fea0003c00000 */
[----:B------:R-:W-:Y:S05]  /*3e40*/  BRA `(.L_x_74) ;  /* 0x0000000000087947 */ /* 0x000fea0003800000 */
.L_x_72:
[----:B------:R-:W-:Y:S02]  /*3e50*/  MOV R2, 0x3e70 ;  /* 0x00003e7000027802 */ /* 0x000fe40000000f00 */
[----:B---3-5:R-:W-:Y:S05]  /*3e60*/  CALL.REL.NOINC `($__internal_2_$__cuda_sm10x_tcgen05_guardrail_trap_unallocated_columns_being_dealloced) ;  /* 0x0000004400507944 */ /* 0x028fea0003c00000 */
.L_x_74:
[----:B------:R-:W-:Y:S01]  /*3e70*/  NOP ;  /* 0x0000000000007918 */ /* 0x000fe20000000000 */
[----:B------:R-:W-:Y:S05]  /*3e80*/  EXIT ;  /* 0x000000000000794d */ /* 0x000fea0003800000 */
.L_x_56:
[----:B------:R-:W-:-:S09]  /*3e90*/  UISETP.NE.OR UP0, UPT, UR17, 0x3, !UP3 ;  /* 0x000000031100788c */ /* 0x000fd2000df05670 */
[----:B------:R-:W-:Y:S05]  /*3ea0*/  BRA.U UP0, `(.L_x_75) ;  /* 0x0000000d00807547 */ /* 0x000fea000b800000 */
[----:B------:R-:W2:Y:S01]  /*3eb0*/  LDCU UR32, c[0x0][0x370] ;  /* 0x00006e00ff2077ac */ /* 0x000ea20008000800 */
[----:B------:R-:W3:Y:S01]  /*3ec0*/  LDC.64 R16, c[0x0][0x348] ;  /* 0x0000d200ff107b82 */ /* 0x000ee20000000a00 */
[----:B------:R-:W-:Y:S02]  /*3ed0*/  HFMA2 R13, -RZ, RZ, 0, 0 ;  /* 0x00000000ff0d7431 */ /* 0x000fe400000001ff */
[----:B------:R-:W-:Y:S01]  /*3ee0*/  IMAD.MOV.U32 R15, RZ, RZ, 0x1 ;  /* 0x00000001ff0f7424 */ /* 0x000fe200078e00ff */
[----:B------:R-:W2:Y:S01]  /*3ef0*/  LDCU.128 UR28, c[0x0][0xb10] ;  /* 0x00016200ff1c77ac */ /* 0x000ea20008000c00 */
[----:B------:R-:W-:Y:S01]  /*3f00*/  IMAD.MOV.U32 R14, RZ, RZ, RZ ;  /* 0x000000ffff0e7224 */ /* 0x000fe200078e00ff */
[----:B------:R-:W-:Y:S01]  /*3f10*/  MOV R7, 0x1000 ;  /* 0x0000100000077802 */ /* 0x000fe20000000f00 */
[----:B------:R-:W4:Y:S01]  /*3f20*/  LDCU UR27, c[0x0][0x374] ;  /* 0x00006e80ff1b77ac */ /* 0x000f220008000800 */
[----:B------:R-:W1:Y:S01]  /*3f30*/  LDC.64 R2, c[0x0][0x888] ;  /* 0x00022200ff027b82 */ /* 0x000e620000000a00 */
[----:B------:R-:W4:Y:S01]  /*3f40*/  LDCU UR15, c[0x0][0xb0c] ;  /* 0x00016180ff0f77ac */ /* 0x000f220008000800 */
[----:B------:R-:W3:Y:S06]  /*3f50*/  LDCU UR38, c[0x0][0xb20] ;  /* 0x00016400ff2677ac */ /* 0x000eec0008000800 */
[----:B------:R-:W1:Y:S01]  /*3f60*/  LDC.64 R4, c[0x0][0x890] ;  /* 0x00022400ff047b82 */ /* 0x000e620000000a00 */
[----:B------:R-:W3:Y:S01]  /*3f70*/  LDCU UR4, c[0x0][0xb30] ;  /* 0x00016600ff0477ac */ /* 0x000ee20008000800 */
[----:B------:R-:W-:Y:S01]  /*3f80*/  UMOV UR21, 0x400 ;  /* 0x0000040000157882 */ /* 0x000fe20000000000 */
[----:B--2---:R-:W-:-:S02]  /*3f90*/  UIMAD.WIDE.U32 UR6, UR32, UR28, URZ ;  /* 0x0000001c200672a5 */ /* 0x004fc4000f8e00ff */
[----:B----4-:R-:W-:Y:S02]  /*3fa0*/  UIMAD.WIDE.U32 UR8, UR27, UR31, URZ ;  /* 0x0000001f1b0872a5 */ /* 0x010fe4000f8e00ff */
[----:B------:R-:W-:Y:S02]  /*3fb0*/  ULEA UR21, UR45, UR21, 0x18 ;  /* 0x000000152d157291 */ /* 0x000fe4000f8ec0ff */
[----:B------:R-:W-:Y:S02]  /*3fc0*/  UPLOP3.LUT UP3, UPT, UPT, UPT, UPT, 0x40, 0x4 ;  /* 0x000000000004789c */ /* 0x000fe40003f6e870 */
[----:B------:R-:W-:Y:S01]  /*3fd0*/  UIADD3 UR33, UPT, UPT, UR21, 0x58, URZ ;  /* 0x0000005815217890 */ /* 0x000fe2000fffe0ff */
[----:B------:R-:W-:Y:S01]  /*3fe0*/  UMOV UR6, UR7 ;  /* 0x0000000700067c82 */ /* 0x000fe20008000000 */
[----:B------:R-:W-:Y:S01]  /*3ff0*/  UMOV UR34, UR9 ;  /* 0x0000000900227c82 */ /* 0x000fe20008000000 */
[----:B------:R-:W-:Y:S02]  /*4000*/  UISETP.GE.AND UP0, UPT, UR42, 0x1, UPT ;  /* 0x000000012a00788c */ /* 0x000fe4000bf06270 */
[----:B------:R-:W-:Y:S01]  /*4010*/  UISETP.NE.AND UP4, UPT, UR42, 0x1, UPT ;  /* 0x000000012a00788c */ /* 0x000fe2000bf85270 */
[----:B------:R-:W2:Y:S01]  /*4020*/  LDCU.64 UR22, c[0x0][0xb28] ;  /* 0x00016500ff1677ac */ /* 0x000ea20008000a00 */
[----:B------:R-:W-:-:S02]  /*4030*/  UISETP.NE.AND UP6, UPT, UR15, 0x1, UPT ;  /* 0x000000010f00788c */ /* 0x000fc4000bfc5270 */
[----:B------:R-:W-:Y:S02]  /*4040*/  UISETP.NE.AND UP5, UPT, UR30, 0x1, UPT ;  /* 0x000000011e00788c */ /* 0x000fe4000bfa5270 */
[----:B------:R-:W-:Y:S02]  /*4050*/  UIADD3 UR17, UPT, UPT, UR21, 0x50, URZ ;  /* 0x0000005015117890 */ /* 0x000fe4000fffe0ff */
[----:B------:R-:W-:Y:S02]  /*4060*/  UPRMT UR33, UR45, 0x654, UR33 ;  /* 0x000006542d217896 */ /* 0x000fe40008000021 */
[----:B------:R-:W-:Y:S02]  /*4070*/  USHF.R.U32.HI UR35, URZ, UR29, UR6 ;  /* 0x0000001dff237299 */ /* 0x000fe40008011606 */
[----:B---3--:R-:W-:Y:S02]  /*4080*/  USHF.R.U32.HI UR34, URZ, UR38, UR34 ;  /* 0x00000026ff227299 */ /* 0x008fe40008011622 */
[----:B------:R-:W-:-:S11]  /*4090*/  UISETP.NE.AND UP2, UPT, UR4, 0x1, UPT ;  /* 0x000000010400788c */ /* 0x000fd6000bf45270 */
.L_x_84:
[C---:B------:R-:W-:Y:S02]  /*40a0*/  LEA R12, R14.reuse, UR21, 0x3 ;  /* 0x000000150e0c7c11 */ /* 0x040fe4000f8e18ff */
[----:B------:R-:W-:Y:S02]  /*40b0*/  SHF.L.U32 R0, R13, 0x1f, RZ ;  /* 0x0000001f0d007819 */ /* 0x000fe400000006ff */
[----:B------:R-:W-:Y:S02]  /*40c0*/  LEA R8, R14, UR21, 0x4 ;  /* 0x000000150e087c11 */ /* 0x000fe4000f8e20ff */
[----:B---3--:R-:W3:Y:S02]  /*40d0*/  SYNCS.PHASECHK.TRANS64.TRYWAIT P0, [R12+URZ+0x80], R0 ;  /* 0x000080000c0075a7 */ /* 0x008ee400080011ff */
[----:B---3--:R-:W-:Y:S05]  /*40e0*/  @!P0 BRA `(.L_x_76) ;  /* 0x0000003c00d48947 */ /* 0x008fea0003800000 */
.L_x_142:
[----:B------:R-:W4:Y:S01]  /*40f0*/  LDS.128 R8, [R8+0x110] ;  /* 0x0001100008087984 */ /* 0x000f220000000c00 */
[----:B------:R-:W-:Y:S01]  /*4100*/  UISETP.GE.AND UP0, UPT, UR42, 0x1, UPT ;  /* 0x000000012a00788c */ /* 0x000fe2000bf06270 */
[----:B------:R-:W-:Y:S01]  /*4110*/  @!PT LDS RZ, [RZ] ;  /* 0x00000000fffff984 */ /* 0x000fe20000000800 */
[----:B------:R-:W-:Y:S01]  /*4120*/  @!PT LDS RZ, [RZ] ;  /* 0x00000000fffff984 */ /* 0x000fe20000000800 */
[----:B------:R-:W-:Y:S01]  /*4130*/  @!PT LDS RZ, [RZ] ;  /* 0x00000000fffff984 */ /* 0x000fe20000000800 */
[----:B------:R-:W-:Y:S01]  /*4140*/  @!PT LDS RZ, [RZ] ;  /* 0x00000000fffff984 */ /* 0x000fe20000000800 */
[----:B------:R1:W-:Y:S06]  /*4150*/  MEMBAR.ALL.CTA ;  /* 0x0000000000007992 */ /* 0x0003ec0000008000 */
[----:B-1----:R-:W1:Y:S01]  /*4160*/  FENCE.VIEW.ASYNC.S ;  /* 0x00000000000073c6 */ /* 0x002e620000000000 */
[----:B----4-:R-:W-:Y:S11]  /*4170*/  LOP3.LUT P0, RZ, R10, 0x1, RZ, 0xc0, !PT ;  /* 0x000000010aff7812 */ /* 0x010ff6000780c0ff */
[----:B------:R-:W-:Y:S02]  /*4180*/  @!UPT UIADD3 URZ, UPT, UPT, URZ, URZ, URZ ;  /* 0x000000fffffff290 */ /* 0x000fe4000fffe0ff */
[----:B-1----:R-:W-:Y:S01]  /*4190*/  VOTEU.ANY UP1, P0 ;  /* 0x0000000000ff7886 */ /* 0x002fe20000020100 */
[----:B------:R-:W-:Y:S11]  /*41a0*/  PLOP3.LUT P0, PT, PT, PT, UP1, 0x80, 0x8 ;  /* 0x000000000008781c */ /* 0x000ff60003f0f018 */
[----:B------:R-:W-:Y:S02]  /*41b0*/  @!UPT UIADD3 URZ, UPT, UPT, URZ, URZ, URZ ;  /* 0x000000fffffff290 */ /* 0x000fe4000fffe0ff */
[----:B---3--:R-:W-:Y:S02]  /*41c0*/  @P0 SHF.R.U32.HI R0, RZ, 0x10, R9 ;  /* 0x00000010ff000819 */ /* 0x008fe40000011609 */
[----:B------:R-:W-:Y:S02]  /*41d0*/  @P0 MOV R6, R8 ;  /* 0x0000000800060202 */ /* 0x000fe40000000f00 */
[----:B------:R-:W-:Y:S01]  /*41e0*/  @P0 R2UR UR4, R0 ;  /* 0x00000000000402ca */ /* 0x000fe200000e0000 */
[----:B------:R-:W-:Y:S01]  /*41f0*/  VIADD R0, R12, 0x90 ;  /* 0x000000900c007836 */ /* 0x000fe20000000000 */
[----:B------:R-:W-:Y:S02]  /*4200*/  @P0 LOP3.LUT R8, R9, 0xffff, RZ, 0xc0, !PT ;  /* 0x0000ffff09080812 */ /* 0x000fe400078ec0ff */
[----:B------:R-:W-:Y:S02]  /*4210*/  @P0 R2UR UR6, R6 ;  /* 0x00000000060602ca */ /* 0x000fe400000e0000 */
[----:B------:R-:W-:Y:S02]  /*4220*/  PRMT R0, RZ, 0x654, R0 ;  /* 0x00000654ff007816 */ /* 0x000fe40000000000 */
[----:B------:R-:W-:Y:S02]  /*4230*/  @P0 R2UR UR5, R8 ;  /* 0x00000000080502ca */ /* 0x000fe400000e0000 */
[----:B------:R1:W-:Y:S03]  /*4240*/  SYNCS.ARRIVE.TRANS64.RED.A1T0 RZ, [R0+URZ], RZ ;  /* 0x000000ff00ff79a7 */ /* 0x0003e600081004ff */
[----:B------:R-:W-:Y:S04]  /*4250*/  @UP1 UMOV UR26, UR4 ;  /* 0x00000004001a1c82 */ /* 0x000fe80008000000 */
[----:B------:R-:W-:Y:S04]  /*4260*/  @UP1 UMOV UR14, UR6 ;  /* 0x00000006000e1c82 */ /* 0x000fe80008000000 */
[----:B------:R-:W-:Y:S01]  /*4270*/  @UP1 UMOV UR13, UR5 ;  /* 0x00000005000d1c82 */ /* 0x000fe20008000000 */
[----:B------:R-:W-:Y:S05]  /*4280*/  BRA.U !UP0, `(.L_x_77) ;  /* 0x0000000108a47547 */ /* 0x000fea000b800000 */
[----:B------:R-:W-:Y:S02]  /*4290*/  UIMAD.WIDE.U32 UR8, UR13, UR31, URZ ;  /* 0x0000001f0d0872a5 */ /* 0x000fe4000f8e00ff */
[----:B------:R-:W-:Y:S02]  /*42a0*/  UIMAD.WIDE.U32 UR10, UR14, UR28, URZ ;  /* 0x0000001c0e0a72a5 */ /* 0x000fe4000f8e00ff */
[----:B------:R-:W-:Y:S02]  /*42b0*/  USEL UR4, UR27, UR34, !UP5 ;  /* 0x000000221b047287 */ /* 0x000fe4000e800000 */
[----:B------:R-:W-:Y:S02]  /*42c0*/  USEL UR7, UR32, UR35, !UP6 ;  /* 0x0000002320077287 */ /* 0x000fe4000f000000 */
[----:B--2---:R-:W-:Y:S02]  /*42d0*/  UIMAD.WIDE.U32 UR18, UR4, UR22, URZ ;  /* 0x00000016041272a5 */ /* 0x004fe4000f8e00ff */
[----:B------:R-:W-:Y:S01]  /*42e0*/  UIMAD.WIDE.U32 UR24, UR7, UR22, URZ ;  /* 0x00000016071872a5 */ /* 0x000fe2000f8e00ff */
[----:B------:R-:W-:Y:S02]  /*42f0*/  UMOV UR5, UR9 ;  /* 0x0000000900057c82 */ /* 0x000fe40008000000 */
[----:B------:R-:W-:Y:S03]  /*4300*/  USHF.R.U32.HI UR6, URZ, UR38, UR5 ;  /* 0x00000026ff067299 */ /* 0x000fe60008011605 */
[----:B------:R-:W-:Y:S01]  /*4310*/  UMOV UR5, UR11 ;  /* 0x0000000b00057c82 */ /* 0x000fe20008000000 */
[----:B------:R-:W-:Y:S02]  /*4320*/  USEL UR6, UR13, UR6, !UP5 ;  /* 0x000000060d067287 */ /* 0x000fe4000e800000 */
[----:B------:R-:W-:Y:S02]  /*4330*/  USHF.R.U32.HI UR8, URZ, UR29, UR5 ;  /* 0x0000001dff087299 */ /* 0x000fe40008011605 */
[----:B------:R-:W-:Y:S01]  /*4340*/  UIMAD.WIDE.U32 UR10, UR6, UR22, URZ ;  /* 0x00000016060a72a5 */ /* 0x000fe2000f8e00ff */
[----:B------:R-:W-:Y:S02]  /*4350*/  UMOV UR5, UR19 ;  /* 0x0000001300057c82 */ /* 0x000fe40008000000 */
[----:B------:R-:W-:Y:S03]  /*4360*/  @UP4 USHF.R.U32.HI UR4, URZ, UR23, UR5 ;  /* 0x00000017ff044299 */ /* 0x000fe60008011605 */
[----:B------:R-:W-:Y:S01]  /*4370*/  UMOV UR5, UR25 ;  /* 0x0000001900057c82 */ /* 0x000fe20008000000 */
[----:B------:R-:W-:Y:S02]  /*4380*/  UIMAD UR4, UR42, UR4, URZ ;  /* 0x000000042a0472a4 */ /* 0x000fe4000f8e02ff */
[----:B------:R-:W-:Y:S02]  /*4390*/  @UP4 USHF.R.U32.HI UR7, URZ, UR23, UR5 ;  /* 0x00000017ff074299 */ /* 0x000fe40008011605 */
[----:B------:R-:W-:Y:S02]  /*43a0*/  USEL UR5, UR14, UR8, !UP6 ;  /* 0x000000080e057287 */ /* 0x000fe4000f000000 */
[----:B------:R-:W-:Y:S02]  /*43b0*/  UIMAD UR8, UR42, UR7, URZ ;  /* 0x000000072a0872a4 */ /* 0x000fe4000f8e02ff */
[----:B------:R-:W-:Y:S03]  /*43c0*/  UISETP.GE.AND UP0, UPT, UR6, UR4, UPT ;  /* 0x000000040600728c */ /* 0x000fe6000bf06270 */
[----:B------:R-:W-:Y:S01]  /*43d0*/  UMOV UR4, UR11 ;  /* 0x0000000b00047c82 */ /* 0x000fe20008000000 */
[----:B------:R-:W-:Y:S02]  /*43e0*/  UISETP.GE.OR UP0, UPT, UR5, UR8, UP0 ;  /* 0x000000080500728c */ /* 0x000fe40008706670 */
[----:B------:R-:W-:Y:S02]  /*43f0*/  USHF.R.U32.HI UR4, URZ, UR23, UR4 ;  /* 0x00000017ff047299 */ /* 0x000fe40008011604 */
[----:B------:R-:W-:Y:S02]  /*4400*/  UIMAD.WIDE.U32 UR8, UR5, UR22, URZ ;  /* 0x00000016050872a5 */ /* 0x000fe4000f8e00ff */
[----:B------:R-:W-:Y:S04]  /*4410*/  USEL UR10, UR6, UR4, !UP4 ;  /* 0x00000004060a7287 */ /* 0x000fe8000e000000 */
[----:B------:R-:W-:Y:S01]  /*4420*/  UIADD3 UR11, UPT, UPT, -UR10, URZ, URZ ;  /* 0x000000ff0a0b7290 */ /* 0x000fe2000fffe1ff */
[----:B------:R-:W-:Y:S02]  /*4430*/  @!UP0 UMOV UR4, UR9 ;  /* 0x0000000900048c82 */ /* 0x000fe40008000000 */
[----:B------:R-:W-:Y:S02]  /*4440*/  @!UP0 USHF.R.U32.HI UR4, URZ, UR23, UR4 ;  /* 0x00000017ff048299 */ /* 0x000fe40008011604 */
[----:B------:R-:W-:Y:S02]  /*4450*/  UIMAD UR8, UR42, UR11, UR6 ;  /* 0x0000000b2a0872a4 */ /* 0x000fe4000f8e0206 */
[----:B------:R-:W-:Y:S04]  /*4460*/  @!UP0 USEL UR4, UR5, UR4, !UP4 ;  /* 0x0000000405048287 */ /* 0x000fe8000e000000 */
[----:B------:R-:W-:Y:S02]  /*4470*/  @!UP0 UIMAD UR8, UR7, UR8, UR4 ;  /* 0x00000008070882a4 */ /* 0x000fe4000f8e0204 */
[----:B------:R-:W-:Y:S02]  /*4480*/  @!UP0 UIADD3 UR9, UPT, UPT, UR10, -UR4, URZ ;  /* 0x800000040a098290 */ /* 0x000fe4000fffe0ff */
[----:B------:R-:W-:Y:S02]  /*4490*/  UIADD3 UR4, UPT, UPT, -UR5, URZ, URZ ;  /* 0x000000ff05047290 */ /* 0x000fe4000fffe1ff */
[----:B------:R-:W-:Y:S02]  /*44a0*/  UIADD3 UR7, UPT, UPT, -UR6, URZ, URZ ;  /* 0x000000ff06077290 */ /* 0x000fe4000fffe1ff */
[----:B------:R-:W-:Y:S02]  /*44b0*/  @!UP0 UIMAD UR6, UR9, UR42, UR5 ;  /* 0x0000002a090682a4 */ /* 0x000fe4000f8e0205 */
[----:B------:R-:W-:Y:S02]  /*44c0*/  UIMAD UR14, UR15, UR4, UR14 ;  /* 0x000000040f0e72a4 */ /* 0x000fe4000f8e020e */
[----:B------:R-:W-:Y:S01]  /*44d0*/  UIMAD UR13, UR30, UR7, UR13 ;  /* 0x000000071e0d72a4 */ /* 0x000fe2000f8e020d */
[----:B------:R-:W-:Y:S02]  /*44e0*/  @!UP0 UMOV UR5, UR8 ;  /* 0x0000000800058c82 */ /* 0x000fe40008000000 */
[----:B------:R-:W-:Y:S02]  /*44f0*/  UIMAD UR14, UR5, UR15, UR14 ;  /* 0x0000000f050e72a4 */ /* 0x000fe4000f8e020e */
[----:B------:R-:W-:Y:S11]  /*4500*/  UIMAD UR13, UR6, UR30, UR13 ;  /* 0x0000001e060d72a4 */ /* 0x000ff6000f8e020d */
[----:B------:R-:W-:Y:S01]  /*4510*/  @!UPT UIADD3 URZ, UPT, UPT, URZ, URZ, URZ ;  /* 0x000000fffffff290 */ /* 0x000fe2000fffe0ff */
.L_x_77:
[----:B------:R-:W3:Y:S01]  /*4520*/  @!UP2 LDCU.128 UR8, c[0x0][0xb10] ;  /* 0x00016200ff08a7ac */ /* 0x000ee20008000c00 */
[C---:B------:R-:W-:Y:S02]  /*4530*/  ISETP.NE.U32.AND P1, PT, R4.reuse, RZ, PT ;  /* 0x000000ff0400720c */ /* 0x040fe40003f25070 */
[----:B------:R-:W-:Y:S02]  /*4540*/  ISETP.NE.U32.AND P0, PT, R4, RZ, PT ;  /* 0x000000ff0400720c */ /* 0x000fe40003f05070 */
[C---:B------:R-:W-:Y:S02]  /*4550*/  ISETP.NE.AND.EX P1, PT, R5.reuse, RZ, PT, P1 ;  /* 0x000000ff0500720c */ /* 0x040fe40003f25310 */
[----:B------:R-:W-:Y:S01]  /*4560*/  ISETP.NE.AND.EX P0, PT, R5, RZ, PT, P0 ;  /* 0x000000ff0500720c */ /* 0x000fe20003f05300 */
[----:B------:R-:W4:Y:S01]  /*4570*/  @!UP2 LDCU UR5, c[0x0][0xb0c] ;  /* 0x00016180ff05a7ac */ /* 0x000f220008000800 */
[----:B------:R-:W-:Y:S01]  /*4580*/  SHF.L.U32 R9, R15, 0x1f, RZ ;  /* 0x0000001f0f097819 */ /* 0x000fe200000006ff */
[----:B------:R-:W-:Y:S02]  /*4590*/  USHF.L.U32 UR19, UR16, 0x6, URZ ;  /* 0x0000000610137899 */ /* 0x000fe400080006ff */
[----:B------:R-:W-:Y:S02]  /*45a0*/  USHF.L.U32 UR18, UR20, 0x7, URZ ;  /* 0x0000000714127899 */ /* 0x000fe400080006ff */
[----:B---3--:R-:W-:Y:S07]  /*45b0*/  UIMAD.WIDE.U32 UR6, UR14, UR8, URZ ;  /* 0x000000080e0672a5 */ /* 0x008fee000f8e00ff */
[----:B------:R-:W-:Y:S01]  /*45c0*/  @!UP2 UMOV UR4, UR7 ;  /* 0x000000070004ac82 */ /* 0x000fe20008000000 */
[----:B----4-:R-:W-:Y:S02]  /*45d0*/  @!UP2 UISETP.NE.AND UP0, UPT, UR5, 0x1, UPT ;  /* 0x000000010500a88c */ /* 0x010fe4000bf05270 */
[----:B------:R-:W-:Y:S02]  /*45e0*/  @!UP2 USHF.R.U32.HI UR4, URZ, UR9, UR4 ;  /* 0x00000009ff04a299 */ /* 0x000fe40008011604 */
[----:B------:R-:W-:Y:S02]  /*45f0*/  UIMAD.WIDE.U32 UR6, UR13, UR11, URZ ;  /* 0x0000000b0d0672a5 */ /* 0x000fe4000f8e00ff */
[----:B------:R-:W-:Y:S02]  /*4600*/  @!UP2 USEL UR8, UR14, UR4, !UP0 ;  /* 0x000000040e08a287 */ /* 0x000fe4000c000000 */
[----:B------:R-:W-:Y:S03]  /*4610*/  @!UP2 UISETP.NE.AND UP0, UPT, UR10, 0x1, UPT ;  /* 0x000000010a00a88c */ /* 0x000fe6000bf05270 */
[----:B------:R-:W-:Y:S02]  /*4620*/  @!UP2 UMOV UR6, UR7 ;  /* 0x000000070006ac82 */ /* 0x000fe40008000000 */
[----:B------:R-:W3:Y:S02]  /*4630*/  @!UP2 LDCU UR4, c[0x0][0xb20] ;  /* 0x00016400ff04a7ac */ /* 0x000ee40008000800 */
[----:B---3--:R-:W-:Y:S04]  /*4640*/  @!UP2 USHF.R.U32.HI UR6, URZ, UR4, UR6 ;  /* 0x00000004ff06a299 */ /* 0x008fe80008011606 */
[----:B------:R-:W-:Y:S04]  /*4650*/  @!UP2 USEL UR6, UR13, UR6, !UP0 ;  /* 0x000000060d06a287 */ /* 0x000fe8000c000000 */
[----:B------:R-:W-:Y:S02]  /*4660*/  @!UP2 UIADD3 UR4, UPT, UPT, -UR8, UR6, URZ ;  /* 0x000000060804a290 */ /* 0x000fe4000fffe1ff */
[----:B------:R-:W-:Y:S02]  /*4670*/  @!UP2 UIADD3 UR6, UPT, UPT, UR8, -UR6, URZ ;  /* 0x800000060806a290 */ /* 0x000fe4000fffe0ff */
[----:B------:R-:W-:Y:S02]  /*4680*/  @!UP2 UIMAD UR14, UR4, UR5, UR14 ;  /* 0x00000005040ea2a4 */ /* 0x000fe4000f8e020e */
[----:B------:R-:W-:Y:S01]  /*4690*/  @!UP2 UIMAD UR13, UR6, UR10, UR13 ;  /* 0x0000000a060da2a4 */ /* 0x000fe2000f8e020d */
[----:B------:R-:W-:Y:S11]  /*46a0*/  BRA.U UP3, `(.L_x_78) ;  /* 0x0000000103107547 */ /* 0x000ff6000b800000 */
[----:B------:R-:W-:Y:S04]  /*46b0*/  MOV R6, UR37 ;  /* 0x0000002500067c02 */ /* 0x000fe80008000f00 */
[----:B------:R-:W-:Y:S04]  /*46c0*/  SHF.L.U32 R6, R6, 0x1f, RZ ;  /* 0x0000001f06067819 */ /* 0x000fe800000006ff */
[----:B------:R-:W3:Y:S02]  /*46d0*/  SYNCS.PHASECHK.TRANS64.TRYWAIT P2, [UR21+0x78], R6 ;  /* 0x00007806ff0075a7 */ /* 0x000ee40008041115 */
[----:B---3--:R-:W-:Y:S05]  /*46e0*/  @!P2 BRA `(.L_x_79) ;  /* 0x000000380068a947 */ /* 0x008fea0003800000 */
.L_x_78:
[----:B------:R-:W-:Y:S05]  /*46f0*/  @!P1 BRA `(.L_x_80) ;  /* 0x0000000000309947 */ /* 0x000fea0003800000 */
[----:B------:R-:W-:Y:S01]  /*4700*/  ISETP.NE.U32.AND P1, PT, R2, RZ, PT ;  /* 0x000000ff0200720c */ /* 0x000fe20003f25070 */
[----:B------:R-:W3:Y:S01]  /*4710*/  LDCU.64 UR4, c[0x0][0x358] ;  /* 0x00006b00ff0477ac */ /* 0x000ee20008000a00 */
[----:B------:R-:W-:Y:S02]  /*4720*/  IMAD.MOV.U32 R74, RZ, RZ, 0x1 ;  /* 0x00000001ff4a7424 */ /* 0x000fe400078e00ff */
[----:B------:R-:W-:Y:S11]  /*4730*/  ISETP.NE.AND.EX P1, PT, R3, RZ, PT, P1 ;  /* 0x000000ff0300720c */ /* 0x000ff60003f25310 */
[----:B------:R-:W-:Y:S02]  /*4740*/  @!UPT UIADD3 URZ, UPT, UPT, URZ, URZ, URZ ;  /* 0x000000fffffff290 */ /* 0x000fe4000fffe0ff */
[----:B------:R-:W4:Y:S01]  /*4750*/  @P1 LDC.64 R10, c[0x0][0x888] ;  /* 0x00022200ff0a1b82 */ /* 0x000f220000000a00 */
[----:B-1----:R-:W-:Y:S04]  /*4760*/  @P1 IMAD R0, R4, UR36, RZ ;  /* 0x0000002404001c24 */ /* 0x002fe8000f8e02ff */
[----:B----4-:R-:W-:Y:S04]  /*4770*/  @P1 IMAD.WIDE R10, R0, 0x4, R10 ;  /* 0x00000004000a1825 */ /* 0x010fe800078e020a */
[----:B------:R-:W-:Y:S01]  /*4780*/  HFMA2 R0, -RZ, RZ, 0, 5.9604644775390625e-08 ;  /* 0x00000001ff007431 */ /* 0x000fe200000001ff */
[----:B---3-5:R3:W5:Y:S04]  /*4790*/  @P1 LDG.E R40, desc[UR4][R10.64] ;  /* 0x000000040a281981 */ /* 0x028768000c1e1900 */
[----:B------:R-:W-:Y:S01]  /*47a0*/  @!P1 PRMT R74, R0, 0x7610, R74 ;  /* 0x00007610004a9816 */ /* 0x000fe2000000004a */
[----:B---3--:R-:W4:Y:S06]  /*47b0*/  @!P1 LDC R40, c[0x0][0x880] ;  /* 0x00022000ff289b82 */ /* 0x008f2c0000000800 */
.L_x_80:
[----:B----45:R-:W-:Y:S01]  /*47c0*/  @!P0 ISETP.EQ.AND P1, PT, R40, RZ, PT ;  /* 0x000000ff2800820c */ /* 0x030fe20003f22270 */
[----:B------:R-:W-:Y:S01]  /*47d0*/  @!UPT UIADD3 URZ, UPT, UPT, URZ, URZ, URZ ;  /* 0x000000fffffff290 */ /* 0x000fe2000fffe0ff */
[----:B------:R-:W-:Y:S11]  /*47e0*/  @!P0 BRA `(.L_x_81) ;  /* 0x0000000000188947 */ /* 0x000ff60003800000 */
[----:B------:R-:W-:Y:S02]  /*47f0*/  LOP3.LUT P0, RZ, R74, 0xff, RZ, 0xc0, !PT ;  /* 0x000000ff4aff7812 */ /* 0x000fe4000780c0ff */
[----:B------:R-:W-:Y:S04]  /*4800*/  ISETP.NE.U32.AND P1, PT, R2, RZ, PT ;  /* 0x000000ff0200720c */ /* 0x000fe80003f25070 */
[----:B------:R-:W-:Y:S04]  /*4810*/  ISETP.NE.AND.EX P1, PT, R3, RZ, PT, P1 ;  /* 0x000000ff0300720c */ /* 0x000fe80003f25310 */
[----:B------:R-:W-:Y:S03]  /*4820*/  PLOP3.LUT P1, PT, P1, PT, PT, 0x8, 0x80 ;  /* 0x000000000080781c */ /* 0x000fe60000f2e170 */
[----:B------:R-:W-:Y:S11]  /*4830*/  @P0 ISETP.EQ.AND P1, PT, R40, RZ, PT ;  /* 0x000000ff2800020c */ /* 0x000ff60003f22270 */
[----:B------:R-:W-:Y:S02]  /*4840*/  @!UPT UIADD3 URZ, UPT, UPT, URZ, URZ, URZ ;  /* 0x000000fffffff290 */ /* 0x000fe4000fffe0ff */
.L_x_81:
[----:B------:R-:W3:Y:S01]  /*4850*/  SYNCS.PHASECHK.TRANS64.TRYWAIT P2, [UR21+0x60], R9 ;  /* 0x00006009ff0075a7 */ /* 0x000ee20008041115 */
[----:B------:R-:W-:Y:S04]  /*4860*/  ELECT P0, URZ, PT ;  /* 0x0000000000ff782f */ /* 0x000fe80003800000 */
[----:B------:R-:W-:Y:S11]  /*4870*/  PLOP3.LUT P1, PT, P1, P0, PT, 0xf2, 0x2f ;  /* 0x00000000002f781c */ /* 0x000ff60000f21e72 */
[----:B------:R-:W-:Y:S02]  /*4880*/  @!UPT UIADD3 URZ, UPT, UPT, URZ, URZ, URZ ;  /* 0x000000fffffff290 */ /* 0x000fe4000fffe0ff */
[----:B------:R-:W-:Y:S05]  /*4890*/  @!P1 IADD3 R8, P0, PT, R16, 0x580, RZ ;  /* 0x0000058010089810 */ /* 0x000fea0007f1e0ff */
[----:B-1----:R-:W-:Y:S01]  /*48a0*/  @!P1 IMAD.X R6, RZ, RZ, R17, P0 ;  /* 0x000000ffff069224 */ /* 0x002fe200000e0611 */
[----:B---3--:R-:W-:Y:S07]  /*48b0*/  @!P2 BRA `(.L_x_82) ;  /* 0x00000038000ca947 */ /* 0x008fee0003800000 */
.L_x_145:
[----:B------:R-:W-:Y:S01]  /*48c0*/  @!P1 R2UR UR5, R8 ;  /* 0x00000000080592ca */ /* 0x000fe200000e0000 */
[----:B------:R-:W-:Y:S01]  /*48d0*/  VOTEU.ALL UP0, P1 ;  /* 0x0000000000ff7886 */ /* 0x000fe20000800000 */
[----:B------:R-:W-:Y:S01]  /*48e0*/  @!P1 R2UR UR4, R6 ;  /* 0x00000000060492ca */ /* 0x000fe200000e0000 */
[----:B-1----:R-:W-:Y:S01]  /*48f0*/  @!P1 IMAD.MOV.U32 R0, RZ, RZ, 0x1000 ;  /* 0x00001000ff009424 */ /* 0x002fe200078e00ff */
[----:B------:R-:W-:Y:S01]  /*4900*/  UMOV UR8, 0x0 ;  /* 0x0000000000087882 */ /* 0x000fe20000000000 */
[----:B------:R-:W-:Y:S01]  /*4910*/  UMOV UR9, 0x10000000 ;  /* 0x1000000000097882 */ /* 0x000fe20000000000 */
[----:B------:R-:W-:Y:S01]  /*4920*/  @!UP0 UIADD3 UR16, UPT, UPT, UR21, 0x200, URZ ;  /* 0x0000020015108890 */ /* 0x000fe2000fffe0ff */
[----:B------:R-:W-:Y:S01]  /*4930*/  VIADD R14, R14, 0x1 ;  /* 0x000000010e0e7836 */ /* 0x000fe20000000000 */
[----:B------:R-:W-:Y:S01]  /*4940*/  VOTEU.ALL UP0, P1 ;  /* 0x0000000000ff7886 */ /* 0x000fe20000800000 */
[----:B------:R-:W-:Y:S01]  /*4950*/  UMOV UR20, UR36 ;  /* 0x0000002400147c82 */ /* 0x000fe20008000000 */
[----:B------:R-:W-:Y:S03]  /*4960*/  UPRMT UR6, UR45, 0x654, UR17 ;  /* 0x000006542d067896 */ /* 0x000fe60008000011 */
[----:B------:R-:W-:Y:S02]  /*4970*/  IMAD.U32 R10, RZ, RZ, UR5 ;  /* 0x00000005ff0a7e24 */ /* 0x000fe4000f8e00ff */
[----:B------:R-:W-:Y:S03]  /*4980*/  IMAD.U32 R11, RZ, RZ, UR4 ;  /* 0x00000004ff0b7e24 */ /* 0x000fe6000f8e00ff */
[----:B------:R-:W-:Y:S02]  /*4990*/  @!P1 R2UR UR4, R10 ;  /* 0x000000000a0492ca */ /* 0x000fe400000e0000 */
[----:B------:R-:W-:Y:S11]  /*49a0*/  @!P1 R2UR UR5, R11 ;  /* 0x000000000b0592ca */ /* 0x000ff600000e0000 */
[----:B------:R-:W-:Y:S02]  /*49b0*/  @!UPT UIADD3 URZ, UPT, UPT, URZ, URZ, URZ ;  /* 0x000000fffffff290 */ /* 0x000fe4000fffe0ff */
[----:B------:R1:W-:Y:S01]  /*49c0*/  @!UP0 UTMALDG.3D [UR16], [UR4], desc[UR8] ;  /* 0x00000810040085b4 */ /* 0x0003e20008011000 */
[----:B------:R1:W-:Y:S01]  /*49d0*/  @!P1 SYNCS.ARRIVE.TRANS64.RED.A0TR RZ, [UR21+0x50], R0 ;  /* 0x00005000ffff99a7 */ /* 0x0003e20008300415 */
[----:B------:R-:W-:Y:S01]  /*49e0*/  SYNCS.ARRIVE.TRANS64.RED.A1T0 RZ, [UR6], RZ ;  /* 0x000000ffffff79a7 */ /* 0x000fe20008100406 */
[----:B------:R-:W3:Y:S02]  /*49f0*/  SYNCS.PHASECHK.TRANS64.TRYWAIT P0, [UR21+0x68], R9 ;  /* 0x00006809ff0075a7 */ /* 0x000ee40008001115 */
[----:B-1-3--:R-:W-:Y:S05]  /*4a00*/  @!P0 BRA `(.L_x_83) ;  /* 0x0000003400d08947 */ /* 0x00afea0003800000 */
.L_x_147:
[----:B------:R-:W-:Y:S01]  /*4a10*/  @!P1 IADD3 R6, P0, PT, R16, 0x580, RZ ;  /* 0x0000058010069810 */ /* 0x000fe20007f1e0ff */
[----:B------:R-:W-:Y:S01]  /*4a20*/  VOTEU.ALL UP0, P1 ;  /* 0x0000000000ff7886 */ /* 0x000fe20000800000 */
[----:B------:R-:W-:Y:S01]  /*4a30*/  UMOV UR6, 0x0 ;  /* 0x0000000000067882 */ /* 0x000fe20000000000 */
[----:B------:R-:W-:Y:S01]  /*4a40*/  UMOV UR7, 0x10000000 ;  /* 0x1000000000077882 */ /* 0x000fe20000000000 */
[----:B------:R-:W-:Y:S01]  /*4a50*/  @!P1 R2UR UR5, R6 ;  /* 0x00000000060592ca */ /* 0x000fe200000e0000 */
[----:B-1----:R-:W-:Y:S01]  /*4a60*/  @!P1 IMAD.X R0, RZ, RZ, R17, P0 ;  /* 0x000000ffff009224 */ /* 0x002fe200000e0611 */
[----:B------:R-:W-:Y:S01]  /*4a70*/  @!UP0 UIADD3 UR10, UPT, UPT, UR18, 0x40, URZ ;  /* 0x00000040120a8890 */ /* 0x000fe2000fffe0ff */
[----:B------:R-:W-:Y:S01]  /*4a80*/  R2UR UR16, R76 ;  /* 0x000000004c1072ca */ /* 0x000fe200000e0000 */
[----:B------:R-:W-:Y:S01]  /*4a90*/  @!UP0 UIADD3 UR8, UPT, UPT, UR21, 0x1200, URZ ;  /* 0x0000120015088890 */ /* 0x000fe2000fffe0ff */
[----:B------:R-:W-:Y:S01]  /*4aa0*/  ISETP.NE.AND P0, PT, R14, 0x2, PT ;  /* 0x000000020e00780c */ /* 0x000fe20003f05270 */
[----:B------:R-:W-:Y:S01]  /*4ab0*/  @!UP0 UIADD3 UR9, UPT, UPT, UR21, 0x58, URZ ;  /* 0x0000005815098890 */ /* 0x000fe2000fffe0ff */
[----:B------:R-:W-:Y:S01]  /*4ac0*/  @!P1 R2UR UR4, R0 ;  /* 0x00000000000492ca */ /* 0x000fe200000e0000 */
[----:B------:R-:W-:Y:S01]  /*4ad0*/  VOTEU.ALL UP0, P1 ;  /* 0x0000000000ff7886 */ /* 0x000fe20000800000 */
[----:B------:R-:W-:Y:S01]  /*4ae0*/  UMOV UR11, UR19 ;  /* 0x00000013000b7c82 */ /* 0x000fe20008000000 */
[----:B------:R-:W-:Y:S01]  /*4af0*/  UMOV UR12, UR36 ;  /* 0x00000024000c7c82 */ /* 0x000fe20008000000 */
[----:B------:R-:W-:Y:S01]  /*4b00*/  SEL R0, RZ, 0x1, P0 ;  /* 0x00000001ff007807 */ /* 0x000fe20000000000 */
[----:B------:R-:W-:Y:S01]  /*4b10*/  UPLOP3.LUT UP3, UPT, UPT, UPT, UPT, 0x80, 0x8 ;  /* 0x000000000008789c */ /* 0x000fe20003f6f070 */
[----:B------:R-:W-:Y:S01]  /*4b20*/  IMAD.U32 R8, RZ, RZ, UR5 ;  /* 0x00000005ff087e24 */ /* 0x000fe2000f8e00ff */
[----:B------:R-:W-:Y:S01]  /*4b30*/  LOP3.LUT R15, R15, 0x1, RZ, 0x3c, !PT ;  /* 0x000000010f0f7812 */ /* 0x000fe200078e3cff */
[----:B------:R-:W-:Y:S01]  /*4b40*/  UMOV UR36, UR26 ;  /* 0x0000001a00247c82 */ /* 0x000fe20008000000 */
[----:B------:R-:W-:Y:S01]  /*4b50*/  LOP3.LUT R13, R13, R0, RZ, 0x3c, !PT ;  /* 0x000000000d0d7212 */ /* 0x000fe200078e3cff */
[----:B------:R-:W-:Y:S01]  /*4b60*/  UIADD3 UR20, UPT, UPT, UR13, UR16, URZ ;  /* 0x000000100d147290 */ /* 0x000fe2000fffe0ff */
[----:B------:R-:W-:Y:S01]  /*4b70*/  SEL R14, R14, RZ, P0 ;  /* 0x000000ff0e0e7207 */ /* 0x000fe20000000000 */
[----:B------:R-:W-:Y:S01]  /*4b80*/  UIADD3 UR16, UPT, UPT, UR14, UR63, URZ ;  /* 0x0000003f0e107290 */ /* 0x000fe2000fffe0ff */
[----:B------:R-:W-:Y:S01]  /*4b90*/  IMAD.U32 R9, RZ, RZ, UR4 ;  /* 0x00000004ff097e24 */ /* 0x000fe2000f8e00ff */
[----:B------:R-:W-:Y:S04]  /*4ba0*/  @!P1 R2UR UR4, R8 ;  /* 0x00000000080492ca */ /* 0x000fe800000e0000 */
[----:B------:R-:W-:Y:S11]  /*4bb0*/  @!P1 R2UR UR5, R9 ;  /* 0x00000000090592ca */ /* 0x000ff600000e0000 */
[----:B------:R-:W-:Y:S02]  /*4bc0*/  @!UPT UIADD3 URZ, UPT, UPT, URZ, URZ, URZ ;  /* 0x000000fffffff290 */ /* 0x000fe4000fffe0ff */
[----:B------:R3:W-:Y:S01]  /*4bd0*/  @!UP0 UTMALDG.3D [UR8], [UR4], desc[UR6] ;  /* 0x00000608040085b4 */ /* 0x0007e20008011000 */
[----:B------:R3:W-:Y:S01]  /*4be0*/  @!P1 SYNCS.ARRIVE.TRANS64.RED.A0TR RZ, [UR21+0x58], R7 ;  /* 0x00005807ffff99a7 */ /* 0x0007e20008300415 */
[----:B------:R-:W-:Y:S01]  /*4bf0*/  SYNCS.ARRIVE.TRANS64.RED.A1T0 RZ, [UR33], RZ ;  /* 0x000000ffffff79a7 */ /* 0x000fe20008100421 */
[----:B------:R-:W-:Y:S05]  /*4c00*/  BRA.U UP1, `(.L_x_84) ;  /* 0xfffffff501247547 */ /* 0x000fea000b83ffff */
[----:B------:R-:W-:-:S04]  /*4c10*/  SHF.L.U32 R2, R15, 0x1f, RZ ;  /* 0x0000001f0f027819 */ /* 0x000fc800000006ff */
[----:B------:R-:W1:Y:S02]  /*4c20*/  SYNCS.PHASECHK.TRANS64.TRYWAIT P0, [UR21+0x60], R2 ;  /* 0x00006002ff0075a7 */ /* 0x000e640008001115 */
[----:B-1----:R-:W-:Y:S05]  /*4c30*/  @!P0 BRA `(.L_x_85) ;  /* 0x00000034005c8947 */ /* 0x002fea0003800000 */
.L_x_149:
[----:B-1----:R-:W-:-:S07]  /*4c40*/  MOV R0, UR21 ;  /* 0x0000001500007c02 */ /* 0x002fce0008000f00 */
.L_x_86:
[----:B-1----:R-:W-:-:S04]  /*4c50*/  SHF.L.U32 R2, R15, 0x1f, RZ ;  /* 0x0000001f0f027819 */ /* 0x002fc800000006ff */
[----:B------:R1:W4:Y:S03]  /*4c60*/  SYNCS.PHASECHK.TRANS64.TRYWAIT P0, [R0+URZ+0x68], R2 ;  /* 0x00006802000075a7 */ /* 0x00032600080011ff */
[----:B----4-:R-:W-:Y:S05]  /*4c70*/  @!P0 NANOSLEEP.SYNCS 0x989680 ;  /* 0x009896800000895d */ /* 0x010fea0003900000 */
[----:B------:R-:W4:Y:S02]  /*4c80*/  @!P0 SYNCS.PHASECHK.TRANS64 P0, [R0+URZ+0x68], R2 ;  /* 0x00006802000085a7 */ /* 0x000f2400080010ff */
[----:B--234-:R-:W-:Y:S05]  /*4c90*/  @P0 EXIT ;  /* 0x000000000000094d */ /* 0x01cfea0003800000 */
[----:B------:R-:W-:Y:S05]  /*4ca0*/  BRA `(.L_x_86) ;  /* 0xfffffffc00e87947 */ /* 0x000fea000383ffff */
.L_x_75:
[----:B------:R-:W-:-:S06]  /*4cb0*/  UISETP.GE.AND UP0, UPT, UR17, 0x4, UPT ;  /* 0x000000041100788c */ /* 0x000fcc000bf06270 */
[----:B------:R-:W-:-:S13]  /*4cc0*/  PLOP3.LUT P0, PT, PT, PT, UP0, 0x80, 0x8 ;  /* 0x000000000008781c */ /* 0x000fda0003f0f008 */
[----:B-1----:R-:W-:Y:S05]  /*4cd0*/  @!P0 EXIT ;  /* 0x000000000000894d */ /* 0x002fea0003800000 */
[----:B------:R-:W-:Y:S01]  /*4ce0*/  BAR.SYNC.DEFER_BLOCKING 0x6, 0xa0 ;  /* 0x0182800000007b1d */ /* 0x000fe20000010000 */
[C---:B------:R-:W-:Y:S01]  /*4cf0*/  IMAD.SHL.U32 R7, R84.reuse, 0x40, RZ ;  /* 0x0000004054077824 */ /* 0x040fe200078e00ff */
[C---:B------:R-:W-:Y:S01]  /*4d00*/  LOP3.LUT R86, R84.reuse, 0x60, RZ, 0xc0, !PT ;  /* 0x0000006054567812 */ /* 0x040fe200078ec0ff */
[C---:B------:R-:W-:Y:S01]  /*4d10*/  IMAD.SHL.U32 R4, R84.reuse, 0x20, RZ ;  /* 0x0000002054047824 */ /* 0x040fe200078e00ff */
[----:B------:R-:W-:Y:S01]  /*4d20*/  CS2R R82, SRZ ;  /* 0x0000000000527805 */ /* 0x000fe2000001ff00 */
[C---:B------:R-:W-:Y:S01]  /*4d30*/  IMAD.SHL.U32 R5, R84.reuse, 0x8, RZ ;  /* 0x0000000854057824 */ /* 0x040fe200078e00ff */
[----:B------:R-:W-:Y:S02]  /*4d40*/  UMOV UR44, 0x400 ;  /* 0x00000400002c7882 */ /* 0x000fe40000000000 */
[----:B------:R-:W1:Y:S01]  /*4d50*/  LDC.64 R72, c[0x0][0x8b0] ;  /* 0x00022c00ff487b82 */ /* 0x000e620000000a00 */
[----:B------:R-:W-:Y:S01]  /*4d60*/  ULEA UR44, UR45, UR44, 0x18 ;  /* 0x0000002c2d2c7291 */ /* 0x000fe2000f8ec0ff */
[----:B------:R-:W-:Y:S01]  /*4d70*/  LOP3.LUT R6, R7, 0x180, RZ, 0xc0, !PT ;  /* 0x0000018007067812 */ /* 0x000fe200078ec0ff */
[----:B------:R-:W-:Y:S01]  /*4d80*/  IMAD.U32 R37, R84, 0x10000, RZ ;  /* 0x0001000054257824 */ /* 0x000fe200078e00ff */
[----:B------:R-:W-:Y:S01]  /*4d90*/  LOP3.LUT R4, R4, 0xc00, RZ, 0xc0, !PT ;  /* 0x00000c0004047812 */ /* 0x000fe200078ec0ff */
[----:B------:R-:W-:Y:S01]  /*4da0*/  UIADD3 UR4, UPT, UPT, UR44, 0x2200, URZ ;  /* 0x000022002c047890 */ /* 0x000fe2000fffe0ff */
[----:B------:R-:W-:Y:S01]  /*4db0*/  LOP3.LUT R5, R6, 0x30, R5, 0xf8, !PT ;  /* 0x0000003006057812 */ /* 0x000fe200078ef805 */
[----:B------:R-:W-:Y:S01]  /*4dc0*/  IMAD.SHL.U32 R6, R84, 0x2, RZ ;  /* 0x0000000254067824 */ /* 0x000fe200078e00ff */
[----:B------:R-:W2:Y:S01]  /*4dd0*/  LDC.64 R70, c[0x0][0x8a8] ;  /* 0x00022a00ff467b82 */ /* 0x000ea20000000a00 */
[----:B------:R-:W-:Y:S01]  /*4de0*/  LOP3.LUT R4, R4, 0x40, R7, 0xf8, !PT ;  /* 0x0000004004047812 */ /* 0x000fe200078ef807 */
[----:B------:R-:W-:Y:S01]  /*4df0*/  IMAD.MOV.U32 R36, RZ, RZ, RZ ;  /* 0x000000ffff247224 */ /* 0x000fe200078e00ff */
[----:B------:R-:W-:Y:S01]  /*4e00*/  LOP3.LUT R37, R37, 0x600000, RZ, 0xc0, !PT ;  /* 0x0060000025257812 */ /* 0x000fe200078ec0ff */
[----:B------:R-:W-:Y:S01]  /*4e10*/  IMAD.MOV.U32 R78, RZ, RZ, RZ ;  /* 0x000000ffff4e7224 */ /* 0x000fe200078e00ff */
[----:B------:R-:W-:-:S02]  /*4e20*/  LOP3.LUT R84, R84, 0x2, RZ, 0xc0, !PT ;  /* 0x0000000254547812 */ /* 0x000fc400078ec0ff */
[----:B------:R-:W-:Y:S02]  /*4e30*/  CS2R R80, SRZ ;  /* 0x0000000000507805 */ /* 0x000fe4000001ff00 */
[----:B------:R-:W-:Y:S01]  /*4e40*/  LOP3.LUT R5, R5, 0x20, R6, 0x78, !PT ;  /* 0x0000002005057812 */ /* 0x000fe200078e7806 */
[----:B------:R-:W-:Y:S01]  /*4e50*/  IMAD.U32 R85, RZ, RZ, UR4 ;  /* 0x00000004ff557e24 */ /* 0x000fe2000f8e00ff */
[----:B------:R-:W3:Y:S01]  /*4e60*/  LDS R0, [UR44+0x130] ;  /* 0x0001302cff007984 */ /* 0x000ee20008000800 */
[----:B------:R-:W-:Y:S01]  /*4e70*/  LOP3.LUT R4, R4, 0x200, R7, 0xf8, !PT ;  /* 0x0000020004047812 */ /* 0x000fe200078ef807 */
[----:B------:R-:W-:Y:S01]  /*4e80*/  IMAD.MOV R79, RZ, RZ, -R84 ;  /* 0x000000ffff4f7224 */ /* 0x000fe200078e0a54 */
[----:B------:R-:W4:Y:S02]  /*4e90*/  LDCU UR58, c[0x0][0x370] ;  /* 0x00006e00ff3a77ac */ /* 0x000f240008000800 */
[----:B------:R-:W-:Y:S01]  /*4ea0*/  LOP3.LUT R69, R4, R5, RZ, 0xfc, !PT ;  /* 0x0000000504457212 */ /* 0x000fe200078efcff */
[----:B------:R-:W1:Y:S01]  /*4eb0*/  LDCU UR43, c[0x0][0xb0c] ;  /* 0x00016180ff2b77ac */ /* 0x000e620008000800 */
[----:B------:R-:W1:Y:S01]  /*4ec0*/  LDCU UR39, c[0x0][0xb30] ;  /* 0x00016600ff2777ac */ /* 0x000e620008000800 */
[----:B------:R-:W1:Y:S01]  /*4ed0*/  LDCU.64 UR56, c[0x0][0x888] ;  /* 0x00011100ff3877ac */ /* 0x000e620008000a00 */
[----:B------:R-:W1:Y:S01]  /*4ee0*/  LDCU.64 UR40, c[0x0][0xb28] ;  /* 0x00016500ff2877ac */ /* 0x000e620008000a00 */
[----:B------:R-:W1:Y:S01]  /*4ef0*/  LDCU.64 UR60, c[0x0][0x890] ;  /* 0x00011200ff3c77ac */ /* 0x000e620008000a00 */
[----:B------:R-:W1:Y:S01]  /*4f00*/  LDCU.128 UR52, c[0x0][0xb10] ;  /* 0x00016200ff3477ac */ /* 0x000e620008000c00 */
[----:B------:R-:W1:Y:S01]  /*4f10*/  LDCU UR47, c[0x0][0x374] ;  /* 0x00006e80ff2f77ac */ /* 0x000e620008000800 */
[----:B------:R-:W-:Y:S01]  /*4f20*/  UIADD3 UR62, UPT, UPT, UR44, 0x200, URZ ;  /* 0x000002002c3e7890 */ /* 0x000fe2000fffe0ff */
[----:B-1234-:R-:W-:-:S11]  /*4f30*/  IMAD.IADD R37, R0, 0x1, R37 ;  /* 0x0000000100257824 */ /* 0x01efd600078e0225 */
.L_x_112:
[----:B------:R-:W-:Y:S02]  /*4f40*/  LEA R3, R78, UR44, 0x3 ;  /* 0x0000002c4e037c11 */ /* 0x000fe4000f8e18ff */
[----:B------:R-:W-:Y:S02]  /*4f50*/  SHF.L.U32 R0, R82, 0x1f, RZ ;  /* 0x0000001f52007819 */ /* 0x000fe400000006ff */
[----:B-1----:R-:W-:Y:S02]  /*4f60*/  LEA R4, R78, UR44, 0x4 ;  /* 0x0000002c4e047c11 */ /* 0x002fe4000f8e20ff */
[----:B------:R-:W1:Y:S02]  /*4f70*/  SYNCS.PHASECHK.TRANS64.TRYWAIT P0, [R3+URZ+0x80], R0 ;  /* 0x00008000030075a7 */ /* 0x000e6400080011ff */
[----:B-1----:R-:W-:Y:S05]  /*4f80*/  @!P0 BRA `(.L_x_87) ;  /* 0x0000003000a08947 */ /* 0x002fea0003800000 */
.L_x_150:
        /* <DEDUP_REMOVED lines=8> */
[----:B--2---:R-:W-:Y:S11]  /*5010*/  LOP3.LUT P0, RZ, R6, 0x1, RZ, 0xc0, !PT ;  /* 0x0000000106ff7812 */ /* 0x004ff6000780c0ff */
[----:B------:R-:W-:Y:S02]  /*5020*/  @!UPT UIADD3 URZ, UPT, UPT, URZ, URZ, URZ ;  /* 0x000000fffffff290 */ /* 0x000fe4000fffe0ff */
[----:B---3--:R-:W-:Y:S01]  /*5030*/  VOTEU.ANY UP1, P0 ;  /* 0x0000000000ff7886 */ /* 0x008fe20000020100 */
[----:B------:R-:W-:Y:S01]  /*5040*/  PLOP3.LUT P0, PT, PT, PT, UP1, 0x80, 0x8 ;  /* 0x000000000008781c */ /* 0x000fe20003f0f018 */
[----:B------:R-:W-:Y:S11]  /*5050*/  UP2UR UR46, UPR, URZ, 0x2 ;  /* 0x00000002ff2e7883 */ /* 0x000ff60008000000 */
[----:B------:R-:W-:Y:S01]  /*5060*/  @!UPT UIADD3 URZ, UPT, UPT, URZ, URZ, URZ ;  /* 0x000000fffffff290 */ /* 0x000fe2000fffe0ff */
[----:B-1----:R-:W-:Y:S02]  /*5070*/  @P0 SHF.R.U32.HI R0, RZ, 0x10, R5 ;  /* 0x00000010ff000819 */ /* 0x002fe40000011605 */
        /* <DEDUP_REMOVED lines=12> */
[----:B------:R-:W2:Y:S01]  /*5140*/  LDCU UR12, c[0x0][0xb20] ;  /* 0x00016400ff0c77ac */ /* 0x000ea20008000800 */
[----:B------:R-:W-:Y:S02]  /*5150*/  UIMAD.WIDE.U32 UR4, UR47, UR55, URZ ;  /* 0x000000372f0472a5 */ /* 0x000fe4000f8e00ff */
[----:B------:R-:W-:Y:S02]  /*5160*/  UIMAD.WIDE.U32 UR6, UR58, UR52, URZ ;  /* 0x000000343a0672a5 */ /* 0x000fe4000f8e00ff */
[----:B------:R-:W-:Y:S02]  /*5170*/  UISETP.NE.AND UP0, UPT, UR54, 0x1, UPT ;  /* 0x000000013600788c */ /* 0x000fe4000bf05270 */
[----:B------:R-:W-:Y:S02]  /*5180*/  UIMAD.WIDE.U32 UR8, UR37, UR55, URZ ;  /* 0x00000037250872a5 */ /* 0x000fe4000f8e00ff */
[----:B------:R-:W-:Y:S02]  /*5190*/  UIMAD.WIDE.U32 UR10, UR38, UR52, URZ ;  /* 0x00000034260a72a5 */ /* 0x000fe4000f8e00ff */
[----:B------:R-:W-:Y:S02]  /*51a0*/  UISETP.NE.AND UP1, UPT, UR43, 0x1, UPT ;  /* 0x000000012b00788c */ /* 0x000fe4000bf25270 */
[----:B------:R-:W-:Y:S01]  /*51b0*/  UISETP.NE.AND UP2, UPT, UR42, 0x1, UPT ;  /* 0x000000012a00788c */ /* 0x000fe2000bf45270 */
[----:B------:R-:W-:Y:S02]  /*51c0*/  UMOV UR4, UR5 ;  /* 0x0000000500047c82 */ /* 0x000fe40008000000 */
[----:B--2---:R-:W-:Y:S03]  /*51d0*/  USHF.R.U32.HI UR5, URZ, UR12, UR4 ;  /* 0x0000000cff057299 */ /* 0x004fe60008011604 */
[----:B------:R-:W-:Y:S02]  /*51e0*/  UMOV UR4, UR7 ;  /* 0x0000000700047c82 */ /* 0x000fe40008000000 */
[----:B------:R-:W-:Y:S02]  /*51f0*/  USHF.R.U32.HI UR7, URZ, UR53, UR4 ;  /* 0x00000035ff077299 */ /* 0x000fe40008011604 */
[----:B------:R-:W-:Y:S02]  /*5200*/  USEL UR4, UR47, UR5, !UP0 ;  /* 0x000000052f047287 */ /* 0x000fe4000c000000 */
[----:B------:R-:W-:Y:S01]  /*5210*/  USEL UR7, UR58, UR7, !UP1 ;  /* 0x000000073a077287 */ /* 0x000fe2000c800000 */
[----:B------:R-:W-:Y:S01]  /*5220*/  UMOV UR5, UR9 ;  /* 0x0000000900057c82 */ /* 0x000fe20008000000 */
[----:B------:R-:W-:Y:S02]  /*5230*/  UIMAD.WIDE.U32 UR8, UR4, UR40, URZ ;  /* 0x00000028040872a5 */ /* 0x000fe4000f8e00ff */
[----:B------:R-:W-:Y:S03]  /*5240*/  USHF.R.U32.HI UR6, URZ, UR12, UR5 ;  /* 0x0000000cff067299 */ /* 0x000fe60008011605 */
[----:B------:R-:W-:Y:S01]  /*5250*/  UMOV UR5, UR11 ;  /* 0x0000000b00057c82 */ /* 0x000fe20008000000 */
[----:B------:R-:W-:Y:S02]  /*5260*/  UIMAD.WIDE.U32 UR10, UR7, UR40, URZ ;  /* 0x00000028070a72a5 */ /* 0x000fe4000f8e00ff */
[----:B------:R-:W-:Y:S02]  /*5270*/  USHF.R.U32.HI UR12, URZ, UR53, UR5 ;  /* 0x00000035ff0c7299 */ /* 0x000fe40008011605 */
[----:B------:R-:W-:Y:S01]  /*5280*/  USEL UR6, UR37, UR6, !UP0 ;  /* 0x0000000625067287 */ /* 0x000fe2000c000000 */
[----:B------:R-:W-:Y:S02]  /*5290*/  UMOV UR5, UR9 ;  /* 0x0000000900057c82 */ /* 0x000fe40008000000 */
[----:B------:R-:W-:Y:S01]  /*52a0*/  UMOV UR10, UR11 ;  /* 0x0000000b000a7c82 */ /* 0x000fe20008000000 */
[----:B------:R-:W-:Y:S02]  /*52b0*/  @UP2 USHF.R.U32.HI UR4, URZ, UR41, UR5 ;  /* 0x00000029ff042299 */ /* 0x000fe40008011605 */
[----:B------:R-:W-:Y:S02]  /*52c0*/  @UP2 USHF.R.U32.HI UR7, URZ, UR41, UR10 ;  /* 0x00000029ff072299 */ /* 0x000fe4000801160a */
[----:B------:R-:W-:Y:S02]  /*52d0*/  UIMAD UR4, UR42, UR4, URZ ;  /* 0x000000042a0472a4 */ /* 0x000fe4000f8e02ff */
[----:B------:R-:W-:Y:S02]  /*52e0*/  UIMAD.WIDE.U32 UR10, UR6, UR40, URZ ;  /* 0x00000028060a72a5 */ /* 0x000fe4000f8e00ff */
[----:B------:R-:W-:Y:S02]  /*52f0*/  USEL UR5, UR38, UR12, !UP1 ;  /* 0x0000000c26057287 */ /* 0x000fe4000c800000 */
[----:B------:R-:W-:Y:S02]  /*5300*/  UIMAD UR8, UR42, UR7, URZ ;  /* 0x000000072a0872a4 */ /* 0x000fe4000f8e02ff */
[----:B------:R-:W-:Y:S03]  /*5310*/  UISETP.GE.AND UP0, UPT, UR6, UR4, UPT ;  /* 0x000000040600728c */ /* 0x000fe6000bf06270 */
[----:B------:R-:W-:Y:S01]  /*5320*/  UMOV UR4, UR11 ;  /* 0x0000000b00047c82 */ /* 0x000fe20008000000 */
[----:B------:R-:W-:Y:S02]  /*5330*/  UISETP.GE.OR UP0, UPT, UR5, UR8, UP0 ;  /* 0x000000080500728c */ /* 0x000fe40008706670 */
[----:B------:R-:W-:Y:S02]  /*5340*/  USHF.R.U32.HI UR4, URZ, UR41, UR4 ;  /* 0x00000029ff047299 */ /* 0x000fe40008011604 */
[----:B------:R-:W-:Y:S02]  /*5350*/  UIMAD.WIDE.U32 UR8, UR5, UR40, URZ ;  /* 0x00000028050872a5 */ /* 0x000fe4000f8e00ff */
[----:B------:R-:W-:Y:S02]  /*5360*/  USEL UR11, UR6, UR4, !UP2 ;  /* 0x00000004060b7287 */ /* 0x000fe4000d000000 */
[----:B------:R-:W-:Y:S02]  /*5370*/  UIADD3 UR8, UPT, UPT, -UR5, URZ, URZ ;  /* 0x000000ff05087290 */ /* 0x000fe4000fffe1ff */
[----:B------:R-:W-:Y:S01]  /*5380*/  UIADD3 UR10, UPT, UPT, -UR11, URZ, URZ ;  /* 0x000000ff0b0a7290 */ /* 0x000fe2000fffe1ff */
[----:B------:R-:W-:Y:S01]  /*5390*/  @!UP0 UMOV UR4, UR9 ;  /* 0x0000000900048c82 */ /* 0x000fe20008000000 */
[----:B------:R-:W-:Y:S02]  /*53a0*/  UIADD3 UR9, UPT, UPT, -UR6, URZ, URZ ;  /* 0x000000ff06097290 */ /* 0x000fe4000fffe1ff */
[----:B------:R-:W-:Y:S02]  /*53b0*/  @!UP0 USHF.R.U32.HI UR4, URZ, UR41, UR4 ;  /* 0x00000029ff048299 */ /* 0x000fe40008011604 */
[----:B------:R-:W-:Y:S02]  /*53c0*/  UIMAD UR10, UR42, UR10, UR6 ;  /* 0x0000000a2a0a72a4 */ /* 0x000fe4000f8e0206 */
[----:B------:R-:W-:Y:S04]  /*53d0*/  @!UP0 USEL UR4, UR5, UR4, !UP2 ;  /* 0x0000000405048287 */ /* 0x000fe8000d000000 */
[----:B------:R-:W-:Y:S02]  /*53e0*/  @!UP0 UIMAD UR10, UR7, UR10, UR4 ;  /* 0x0000000a070a82a4 */ /* 0x000fe4000f8e0204 */
[----:B------:R-:W-:Y:S02]  /*53f0*/  @!UP0 UIADD3 UR11, UPT, UPT, UR11, -UR4, URZ ;  /* 0x800000040b0b8290 */ /* 0x000fe4000fffe0ff */
[----:B------:R-:W-:Y:S02]  /*5400*/  UIMAD UR7, UR43, UR8, UR38 ;  /* 0x000000082b0772a4 */ /* 0x000fe4000f8e0226 */
[----:B------:R-:W-:Y:S02]  /*5410*/  @!UP0 UIMAD UR6, UR11, UR42, UR5 ;  /* 0x0000002a0b0682a4 */ /* 0x000fe4000f8e0205 */
[----:B------:R-:W-:Y:S01]  /*5420*/  UIMAD UR4, UR54, UR9, UR37 ;  /* 0x00000009360472a4 */ /* 0x000fe2000f8e0225 */
[----:B------:R-:W-:Y:S02]  /*5430*/  @!UP0 UMOV UR5, UR10 ;  /* 0x0000000a00058c82 */ /* 0x000fe40008000000 */
[----:B------:R-:W-:Y:S02]  /*5440*/  UIMAD UR38, UR5, UR43, UR7 ;  /* 0x0000002b052672a4 */ /* 0x000fe4000f8e0207 */
[----:B------:R-:W-:Y:S11]  /*5450*/  UIMAD UR37, UR6, UR54, UR4 ;  /* 0x00000036062572a4 */ /* 0x000ff6000f8e0204 */
[----:B------:R-:W-:Y:S01]  /*5460*/  @!UPT UIADD3 URZ, UPT, UPT, URZ, URZ, URZ ;  /* 0x000000fffffff290 */ /* 0x000fe2000fffe0ff */
.L_x_88:
[----:B------:R-:W-:Y:S01]  /*5470*/  UISETP.NE.AND UP0, UPT, UR39, 0x1, UPT ;  /* 0x000000012700788c */ /* 0x000fe2000bf05270 */
[----:B------:R-:W-:Y:S01]  /*5480*/  IADD3 R78, PT, PT, R78, 0x1, RZ ;  /* 0x000000014e4e7810 */ /* 0x000fe20007ffe0ff */
[----:B------:R-:W-:Y:S02]  /*5490*/  USHF.L.U32 UR50, UR16, 0x6, URZ ;  /* 0x0000000610327899 */ /* 0x000fe400080006ff */
[----:B------:R-:W-:Y:S07]  /*54a0*/  USHF.L.U32 UR49, UR20, 0x7, URZ ;  /* 0x0000000714317899 */ /* 0x000fee00080006ff */
[----:B------:R-:W2:Y:S01]  /*54b0*/  @!UP0 LDCU.128 UR12, c[0x0][0xb10] ;  /* 0x00016200ff0c87ac */ /* 0x000ea20008000c00 */
[----:B------:R-:W3:Y:S01]  /*54c0*/  @!UP0 LDCU UR5, c[0x0][0xb0c] ;  /* 0x00016180ff0587ac */ /* 0x000ee20008000800 */
[----:B------:R-:W4:Y:S01]  /*54d0*/  @!UP0 LDCU UR10, c[0x0][0xb20] ;  /* 0x00016400ff0a87ac */ /* 0x000f220008000800 */
[----:B--2---:R-:W-:Y:S02]  /*54e0*/  UIMAD.WIDE.U32 UR8, UR38, UR12, URZ ;  /* 0x0000000c260872a5 */ /* 0x004fe4000f8e00ff */
[----:B------:R-:W-:Y:S02]  /*54f0*/  UIMAD.WIDE.U32 UR6, UR37, UR15, URZ ;  /* 0x0000000f250672a5 */ /* 0x000fe4000f8e00ff */
[----:B------:R-:W-:Y:S03]  /*5500*/  @!UP0 UISETP.NE.AND UP1, UPT, UR14, 0x1, UPT ;  /* 0x000000010e00888c */ /* 0x000fe6000bf25270 */
[----:B------:R-:W-:Y:S01]  /*5510*/  @!UP0 UMOV UR4, UR9 ;  /* 0x0000000900048c82 */ /* 0x000fe20008000000 */
[----:B---3--:R-:W-:Y:S02]  /*5520*/  @!UP0 UISETP.NE.AND UP2, UPT, UR5, 0x1, UPT ;  /* 0x000000010500888c */ /* 0x008fe4000bf45270 */
[----:B------:R-:W-:Y:S01]  /*5530*/  @!UP0 USHF.R.U32.HI UR4, URZ, UR13, UR4 ;  /* 0x0000000dff048299 */ /* 0x000fe20008011604 */
[----:B------:R-:W-:Y:S02]  /*5540*/  @!UP0 UMOV UR6, UR7 ;  /* 0x0000000700068c82 */ /* 0x000fe40008000000 */
[----:B----4-:R-:W-:Y:S02]  /*5550*/  @!UP0 USHF.R.U32.HI UR6, URZ, UR10, UR6 ;  /* 0x0000000aff068299 */ /* 0x010fe40008011606 */
[----:B------:R-:W-:Y:S02]  /*5560*/  @!UP0 USEL UR7, UR38, UR4, !UP2 ;  /* 0x0000000426078287 */ /* 0x000fe4000d000000 */
[----:B------:R-:W-:Y:S04]  /*5570*/  @!UP0 USEL UR6, UR37, UR6, !UP1 ;  /* 0x0000000625068287 */ /* 0x000fe8000c800000 */
[----:B------:R-:W-:Y:S02]  /*5580*/  @!UP0 UIADD3 UR4, UPT, UPT, -UR7, UR6, URZ ;  /* 0x0000000607048290 */ /* 0x000fe4000fffe1ff */
[----:B------:R-:W-:Y:S02]  /*5590*/  @!UP0 UIADD3 UR6, UPT, UPT, UR7, -UR6, URZ ;  /* 0x8000000607068290 */ /* 0x000fe4000fffe0ff */
[----:B------:R-:W-:Y:S02]  /*55a0*/  @!UP0 UIMAD UR38, UR4, UR5, UR38 ;  /* 0x00000005042682a4 */ /* 0x000fe4000f8e0226 */
[----:B------:R-:W-:Y:S02]  /*55b0*/  @!UP0 UIMAD UR37, UR6, UR14, UR37 ;  /* 0x0000000e062582a4 */ /* 0x000fe4000f8e0225 */
[----:B------:R-:W-:Y:S09]  /*55c0*/  ULOP3.LUT UP0, URZ, UR62, 0x1b0, URZ, 0xc0, !UPT ;  /* 0x000001b03eff7892 */ /* 0x000ff2000f80c0ff */
[----:B------:R-:W-:Y:S05]  /*55d0*/  BRA.U !UP0, `(.L_x_89) ;  /* 0x0000000108407547 */ /* 0x000fea000b800000 */
[----:B------:R-:W2:Y:S01]  /*55e0*/  LDCU.64 UR8, c[0x4][0x80] ;  /* 0x01001000ff0877ac */ /* 0x000ea20008000a00 */
[----:B------:R-:W-:Y:S01]  /*55f0*/  MOV R3, 0x0 ;  /* 0x0000000000037802 */ /* 0x000fe20000000f00 */
[----:B------:R-:W-:Y:S02]  /*5600*/  HFMA2 R12, -RZ, RZ, 0, 5.9604644775390625e-08 ;  /* 0x00000001ff0c7431 */ /* 0x000fe400000001ff */
[----:B------:R-:W-:Y:S02]  /*5610*/  IMAD.MOV.U32 R8, RZ, RZ, 0x70 ;  /* 0x00000070ff087424 */ /* 0x000fe400078e00ff */
[----:B------:R-:W-:Y:S01]  /*5620*/  IMAD.MOV.U32 R13, RZ, RZ, RZ ;  /* 0x000000ffff0d7224 */ /* 0x000fe200078e00ff */
[----:B------:R-:W3:Y:S01]  /*5630*/  LDCU.64 UR6, c[0x4][0x88] ;  /* 0x01001100ff0677ac */ /* 0x000ee20008000a00 */
[----:B------:R-:W4:Y:S01]  /*5640*/  LDC.64 R2, c[0x4][R3] ;  /* 0x0100000003027b82 */ /* 0x000f220000000a00 */
[----:B------:R-:W1:Y:S01]  /*5650*/  LDCU.64 UR4, c[0x4][0x8] ;  /* 0x01000100ff0477ac */ /* 0x000e620008000a00 */
[----:B--2---:R-:W-:Y:S01]  /*5660*/  MOV R5, UR9 ;  /* 0x0000000900057c02 */ /* 0x004fe20008000f00 */
[----:B------:R-:W-:Y:S01]  /*5670*/  IMAD.U32 R4, RZ, RZ, UR8 ;  /* 0x00000008ff047e24 */ /* 0x000fe2000f8e00ff */
[----:B---3--:R-:W-:Y:S01]  /*5680*/  MOV R7, UR7 ;  /* 0x0000000700077c02 */ /* 0x008fe20008000f00 */
[----:B------:R-:W-:Y:S01]  /*5690*/  IMAD.U32 R6, RZ, RZ, UR6 ;  /* 0x00000006ff067e24 */ /* 0x000fe2000f8e00ff */
[----:B-1----:R-:W-:Y:S01]  /*56a0*/  MOV R11, UR5 ;  /* 0x00000005000b7c02 */ /* 0x002fe20008000f00 */
[----:B------:R-:W-:Y:S02]  /*56b0*/  IMAD.U32 R10, RZ, RZ, UR4 ;  /* 0x00000004ff0a7e24 */ /* 0x000fe4000f8e00ff */
[----:B------:R-:W-:Y:S07]  /*56c0*/  LEPC R20, `(.L_x_89) ;  /* 0x000000001014794e */ /* 0x000fee0000000000 */
[----:B----45:R-:W-:Y:S05]  /*56d0*/  CALL.ABS.NOINC R2 ;  /* 0x0000000002007343 */ /* 0x030fea0003c00000 */
.L_x_89:
[----:B------:R-:W-:Y:S01]  /*56e0*/  LOP3.LUT P0, RZ, R85, 0x1b0, RZ, 0xc0, !PT ;  /* 0x000001b055ff7812 */ /* 0x000fe2000780c0ff */
[----:B------:R-:W-:Y:S11]  /*56f0*/  BSSY.RECONVERGENT B6, `(.L_x_90) ;  /* 0x0000013000067945 */ /* 0x000ff60003800200 */
[----:B------:R-:W-:Y:S01]  /*5700*/  @!UPT UIADD3 URZ, UPT, UPT, URZ, URZ, URZ ;  /* 0x000000fffffff290 */ /* 0x000fe2000fffe0ff */
[----:B------:R-:W-:Y:S05]  /*5710*/  @!P0 BRA `(.L_x_91) ;  /* 0x0000000000408947 */ /* 0x000fea0003800000 */
        /* <DEDUP_REMOVED lines=16> */
.L_x_91:
[----:B------:R-:W-:Y:S05]  /*5820*/  BSYNC.RECONVERGENT B6 ;  /* 0x0000000000067941 */ /* 0x000fea0003800200 */
.L_x_90:
[----:B------:R-:W-:Y:S01]  /*5830*/  R2UR UR4, R77 ;  /* 0x000000004d0472ca */ /* 0x000fe200000e0000 */
[----:B------:R-:W-:Y:S01]  /*5840*/  UISETP.NE.U32.AND UP0, UPT, UR60, URZ, UPT ;  /* 0x000000ff3c00728c */ /* 0x000fe2000bf05070 */
[----:B------:R-:W-:Y:S02]  /*5850*/  ISETP.NE.U32.AND P4, PT, R72, RZ, PT ;  /* 0x000000ff4800720c */ /* 0x000fe40003f85070 */
[----:B------:R-:W-:Y:S01]  /*5860*/  ISETP.NE.U32.AND P2, PT, RZ, UR56, PT ;  /* 0x00000038ff007c0c */ /* 0x000fe2000bf45070 */
[----:B------:R-:W-:Y:S01]  /*5870*/  UISETP.NE.AND.EX UP1, UPT, UR61, URZ, UPT, UP0 ;  /* 0x000000ff3d00728c */ /* 0x000fe2000bf25300 */
[----:B------:R-:W-:Y:S01]  /*5880*/  ISETP.NE.AND.EX P4, PT, R73, RZ, PT, P4 ;  /* 0x000000ff4900720c */ /* 0x000fe20003f85340 */
[----:B------:R-:W-:Y:S01]  /*5890*/  UPLOP3.LUT UP0, UPT, UPT, UPT, UPT, 0x40, 0x4 ;  /* 0x000000000004789c */ /* 0x000fe20003f0e870 */
[----:B------:R-:W-:Y:S05]  /*58a0*/  ISETP.NE.AND.EX P2, PT, RZ, UR57, PT, P2 ;  /* 0x00000039ff007c0c */ /* 0x000fea000bf45320 */
[----:B------:R-:W-:Y:S06]  /*58b0*/  UISETP.NE.AND UP2, UPT, UR4, URZ, UPT ;  /* 0x000000ff0400728c */ /* 0x000fec000bf45270 */
[----:B------:R-:W-:Y:S05]  /*58c0*/  PLOP3.LUT P1, PT, PT, PT, UP2, 0x80, 0x8 ;  /* 0x000000000008781c */ /* 0x000fea0003f2f028 */
[----:B------:R-:W-:Y:S06]  /*58d0*/  @UP2 UPLOP3.LUT UP0, UPT, UPT, UPT, UP1, 0x80, 0x8 ;  /* 0x000000000008289c */ /* 0x000fec0003f0f010 */
[----:B------:R-:W-:Y:S01]  /*58e0*/  PLOP3.LUT P0, PT, PT, PT, UP0, 0x80, 0x8 ;  /* 0x000000000008781c */ /* 0x000fe20003f0f008 */
[----:B------:R-:W-:Y:S01]  /*58f0*/  @!UPT UIADD3 URZ, UPT, UPT, URZ, URZ, URZ ;  /* 0x000000fffffff290 */ /* 0x000fe2000fffe0ff */
[----:B------:R-:W-:Y:S11]  /*5900*/  BRA.U !UP1, `(.L_x_92) ;  /* 0x00000001093c7547 */ /* 0x000ff6000b800000 */
[----:B------:R-:W-:Y:S01]  /*5910*/  UISETP.NE.U32.AND UP0, UPT, UR56, URZ, UPT ;  /* 0x000000ff3800728c */ /* 0x000fe2000bf05070 */
[----:B-1----:R-:W-:Y:S01]  /*5920*/  HFMA2 R0, -RZ, RZ, 0, 5.9604644775390625e-08 ;  /* 0x00000001ff007431 */ /* 0x002fe200000001ff */
[----:B------:R-:W1:Y:S01]  /*5930*/  LDCU.64 UR8, c[0x0][0x358] ;  /* 0x00006b00ff0877ac */ /* 0x000e620008000a00 */
[----:B------:R-:W-:Y:S01]  /*5940*/  IMAD.MOV.U32 R74, RZ, RZ, 0x1 ;  /* 0x00000001ff4a7424 */ /* 0x000fe200078e00ff */
[----:B------:R-:W-:Y:S06]  /*5950*/  UISETP.NE.AND.EX UP0, UPT, UR57, URZ, UPT, UP0 ;  /* 0x000000ff3900728c */ /* 0x000fec000bf05300 */
[----:B------:R-:W-:Y:S05]  /*5960*/  PLOP3.LUT P3, PT, PT, PT, UP0, 0x80, 0x8 ;  /* 0x000000000008781c */ /* 0x000fea0003f6f008 */
[----:B------:R-:W2:Y:S01]  /*5970*/  @UP0 LDCU.64 UR4, c[0x0][0x888] ;  /* 0x00011100ff0407ac */ /* 0x000ea20008000a00 */
[----:B------:R-:W-:Y:S07]  /*5980*/  @UP0 UIMAD UR6, UR36, UR60, URZ ;  /* 0x0000003c240602a4 */ /* 0x000fee000f8e02ff */
[----:B------:R-:W-:Y:S01]  /*5990*/  @!P3 PRMT R74, R0, 0x7610, R74 ;  /* 0x00007610004ab816 */ /* 0x000fe2000000004a */
[----:B--2---:R-:W-:Y:S06]  /*59a0*/  @UP0 UIMAD.WIDE UR4, UR6, 0x4, UR4 ;  /* 0x00000004060408a5 */ /* 0x004fec000f8e0204 */
[----:B-----5:R-:W-:Y:S01]  /*59b0*/  IMAD.U32 R40, RZ, RZ, UR4 ;  /* 0x00000004ff287e24 */ /* 0x020fe2000f8e00ff */
[----:B------:R-:W-:Y:S04]  /*59c0*/  MOV R41, UR5 ;  /* 0x0000000500297c02 */ /* 0x000fe80008000f00 */
[----:B------:R-:W2:Y:S01]  /*59d0*/  @!UP0 LDCU UR4, c[0x0][0x880] ;  /* 0x00011000ff0487ac */ /* 0x000ea20008000800 */
[----:B-1----:R3:W5:Y:S02]  /*59e0*/  @P3 LDG.E R40, desc[UR8][R40.64] ;  /* 0x0000000828283981 */ /* 0x002764000c1e1900 */
[----:B--23--:R-:W-:Y:S02]  /*59f0*/  @!P3 IMAD.U32 R40, RZ, RZ, UR4 ;  /* 0x00000004ff28be24 */ /* 0x00cfe4000f8e00ff */
.L_x_92:
[----:B------:R-:W-:Y:S05]  /*5a00*/  @!P4 BRA `(.L_x_93) ;  /* 0x000000000024c947 */ /* 0x000fea0003800000 */
[----:B------:R-:W-:Y:S01]  /*5a10*/  ISETP.NE.U32.AND P3, PT, R70, RZ, PT ;  /* 0x000000ff4600720c */ /* 0x000fe20003f65070 */
[----:B------:R-:W2:Y:S03]  /*5a20*/  LDCU.64 UR4, c[0x0][0x358] ;  /* 0x00006b00ff0477ac */ /* 0x000ea60008000a00 */
[----:B------:R-:W-:Y:S11]  /*5a30*/  ISETP.NE.AND.EX P3, PT, R71, RZ, PT, P3 ;  /* 0x000000ff4700720c */ /* 0x000ff60003f65330 */
[----:B------:R-:W-:Y:S02]  /*5a40*/  @!UPT UIADD3 URZ, UPT, UPT, URZ, URZ, URZ ;  /* 0x000000fffffff290 */ /* 0x000fe4000fffe0ff */
[----:B------:R-:W3:Y:S01]  /*5a50*/  @P3 LDC.64 R2, c[0x0][0x8a8] ;  /* 0x00022a00ff023b82 */ /* 0x000ee20000000a00 */
[----:B-1----:R-:W-:Y:S04]  /*5a60*/  @P3 IMAD R0, R72, UR36, RZ ;  /* 0x0000002448003c24 */ /* 0x002fe8000f8e02ff */
[----:B---3--:R-:W-:Y:S05]  /*5a70*/  @P3 IMAD.WIDE R2, R0, 0x4, R2 ;  /* 0x0000000400023825 */ /* 0x008fea00078e0202 */
[----:B--2--5:R2:W5:Y:S02]  /*5a80*/  @P3 LDG.E R38, desc[UR4][R2.64] ;  /* 0x0000000402263981 */ /* 0x024564000c1e1900 */
[----:B--2---:R-:W3:Y:S02]  /*5a90*/  @!P3 LDC R38, c[0x0][0x8a0] ;  /* 0x00022800ff26bb82 */ /* 0x004ee40000000800 */
.L_x_93:
[----:B-----5:R-:W-:Y:S01]  /*5aa0*/  ISETP.NE.AND P4, PT, R40, RZ, PT ;  /* 0x000000ff2800720c */ /* 0x020fe20003f85270 */
[----:B------:R-:W-:Y:S01]  /*5ab0*/  BSSY B1, `(.L_x_94) ;  /* 0x0000042000017945 */ /* 0x000fe20003800000 */
[----:B------:R-:W-:Y:S01]  /*5ac0*/  SEL R6, RZ, 0xffffffff, P2 ;  /* 0xffffffffff067807 */ /* 0x000fe20001000000 */
[----:B------:R-:W-:Y:S01]  /*5ad0*/  IMAD.MOV.U32 R56, RZ, RZ, 0x1 ;  /* 0x00000001ff387424 */ /* 0x000fe200078e00ff */
[----:B------:R-:W-:Y:S02]  /*5ae0*/  LOP3.LUT P3, RZ, R74, 0xff, RZ, 0xc0, !PT ;  /* 0x000000ff4aff7812 */ /* 0x000fe4000786c0ff */
[----:B------:R-:W-:Y:S02]  /*5af0*/  CS2R R46, SRZ ;  /* 0x00000000002e7805 */ /* 0x000fe4000001ff00 */
[----:B-1----:R-:W-:Y:S02]  /*5b00*/  @P1 SEL R0, RZ, 0xffffffff, P4 ;  /* 0xffffffffff001807 */ /* 0x002fe40002000000 */
[----:B------:R-:W-:Y:S02]  /*5b10*/  CS2R R44, SRZ ;  /* 0x00000000002c7805 */ /* 0x000fe4000001ff00 */
[----:B------:R-:W-:Y:S02]  /*5b20*/  LEA R3, R81, UR44, 0x3 ;  /* 0x0000002c51037c11 */ /* 0x000fe4000f8e18ff */
[----:B------:R-:W-:Y:S02]  /*5b30*/  CS2R R50, SRZ ;  /* 0x0000000000327805 */ /* 0x000fe4000001ff00 */
[----:B------:R-:W-:Y:S02]  /*5b40*/  @P0 SEL R0, R6, R0, !P3 ;  /* 0x0000000006000207 */ /* 0x000fe40005800000 */
[----:B------:R-:W-:Y:S02]  /*5b50*/  CS2R R48, SRZ ;  /* 0x0000000000307805 */ /* 0x000fe4000001ff00 */
[----:B------:R-:W-:Y:S02]  /*5b60*/  LEA R43, R36, UR44, 0x3 ;  /* 0x0000002c242b7c11 */ /* 0x000fe4000f8e18ff */
[----:B------:R-:W-:Y:S02]  /*5b70*/  @P1 LOP3.LUT R0, R0, 0x1, RZ, 0xc0, !PT ;  /* 0x0000000100001812 */ /* 0x000fe400078ec0ff */
[----:B------:R-:W-:Y:S02]  /*5b80*/  SHF.L.U32 R4, R83, 0x1f, RZ ;  /* 0x0000001f53047819 */ /* 0x000fe400000006ff */
[----:B------:R-:W-:Y:S02]  /*5b90*/  ISETP.NE.U32.OR P6, PT, R0, 0x1, !P1 ;  /* 0x000000010000780c */ /* 0x000fe40004fc5470 */
[----:B------:R-:W-:Y:S02]  /*5ba0*/  PLOP3.LUT P2, PT, PT, PT, UP1, 0x80, 0x8 ;  /* 0x000000000008781c */ /* 0x000fe40003f4f018 */
[----:B------:R-:W-:Y:S02]  /*5bb0*/  LEA.HI R39, R36, R36, RZ, 0x1 ;  /* 0x0000002424277211 */ /* 0x000fe400078f08ff */
[----:B------:R-:W-:Y:S02]  /*5bc0*/  SEL R5, RZ, 0xffffffff, P4 ;  /* 0xffffffffff057807 */ /* 0x000fe40002000000 */
[----:B------:R-:W-:Y:S05]  /*5bd0*/  P2R R2, PR, RZ, 0x40 ;  /* 0x00000040ff027803 */ /* 0x000fea0000000000 */
[----:B------:R-:W-:Y:S02]  /*5be0*/  @P6 SHF.L.U32 R0, R80, 0x1f, RZ ;  /* 0x0000001f50006819 */ /* 0x000fe400000006ff */
[----:B------:R-:W-:Y:S02]  /*5bf0*/  @P2 SEL R5, R6, R5, !P3 ;  /* 0x0000000506052207 */ /* 0x000fe40005800000 */
[----:B------:R1:W2:Y:S02]  /*5c00*/  @P6 SYNCS.PHASECHK.TRANS64.TRYWAIT P1, [R3+URZ+0x50], R0 ;  /* 0x00005000030065a7 */ /* 0x0002a400080211ff */
[----:B------:R-:W-:Y:S04]  /*5c10*/  LOP3.LUT R5, R5, 0x1, RZ, 0xc0, !PT ;  /* 0x0000000105057812 */ /* 0x000fe800078ec0ff */
[----:B------:R-:W-:Y:S04]  /*5c20*/  ISETP.NE.U32.AND P5, PT, R5, 0x1, PT ;  /* 0x000000010500780c */ /* 0x000fe80003fa5070 */
[----:B------:R-:W-:Y:S01]  /*5c30*/  P2R R57, PR, RZ, 0x20 ;  /* 0x00000020ff397803 */ /* 0x000fe20000000000 */
[----:B------:R4:W3:Y:S01]  /*5c40*/  SYNCS.PHASECHK.TRANS64.TRYWAIT P0, [R43+URZ+0xa0], R4 ;  /* 0x0000a0042b0075a7 */ /* 0x0008e200080011ff */
[C---:B-1----:R-:W-:Y:S01]  /*5c50*/  IMAD.SHL.U32 R0, R39.reuse, 0x40, RZ ;  /* 0x0000004027007824 */ /* 0x042fe200078e00ff */
[----:B------:R-:W-:Y:S04]  /*5c60*/  LOP3.LUT R39, R39, 0xffe, RZ, 0xc0, !PT ;  /* 0x00000ffe27277812 */ /* 0x000fe800078ec0ff */
[----:B------:R-:W-:Y:S01]  /*5c70*/  LOP3.LUT R0, R0, 0xffffff80, RZ, 0xc0, !PT ;  /* 0xffffff8000007812 */ /* 0x000fe200078ec0ff */
[----:B------:R-:W-:Y:S04]  /*5c80*/  IMAD.IADD R39, R36, 0x1, -R39 ;  /* 0x0000000124277824 */ /* 0x000fe800078e0a27 */
[----:B------:R-:W-:Y:S04]  /*5c90*/  IMAD.IADD R0, R37, 0x1, R0 ;  /* 0x0000000125007824 */ /* 0x000fe800078e0200 */
[----:B------:R-:W-:Y:S01]  /*5ca0*/  IMAD R39, R39, 0x100000, R0 ;  /* 0x0010000027277824 */ /* 0x000fe200078e0200 */
[----:B--2---:R-:W-:Y:S01]  /*5cb0*/  @P6 SEL R56, RZ, 0x1, !P1 ;  /* 0x00000001ff386807 */ /* 0x004fe20004800000 */
[----:B----4-:R-:W-:Y:S06]  /*5cc0*/  @!P6 BRA `(.L_x_95) ;  /* 0x000000000080e947 */ /* 0x010fec0003800000 */
[----:B------:R-:W-:Y:S01]  /*5cd0*/  @P5 IMAD R6, R81, 0x1000, R69 ;  /* 0x0000100051065824 */ /* 0x000fe200078e0245 */
[----:B------:R-:W-:Y:S01]  /*5ce0*/  ISETP.NE.AND P1, PT, R56, RZ, PT ;  /* 0x000000ff3800720c */ /* 0x000fe20003f25270 */
[----:B------:R-:W-:Y:S01]  /*5cf0*/  BSSY B0, `(.L_x_96) ;  /* 0x000000b000007945 */ /* 0x000fe20003800000 */
[----:B------:R-:W-:Y:S01]  /*5d00*/  CS2R R50, SRZ ;  /* 0x0000000000327805 */ /* 0x000fe2000001ff00 */
[----:B------:R-:W-:Y:S01]  /*5d10*/  @P5 VIADD R5, R6, UR44 ;  /* 0x0000002c06055c36 */ /* 0x000fe20008000000 */
[----:B------:R-:W-:Y:S02]  /*5d20*/  CS2R R48, SRZ ;  /* 0x0000000000307805 */ /* 0x000fe4000001ff00 */
[----:B------:R-:W-:Y:S02]  /*5d30*/  CS2R R46, SRZ ;  /* 0x00000000002e7805 */ /* 0x000fe4000001ff00 */
[----:B------:R-:W-:Y:S01]  /*5d40*/  CS2R R44, SRZ ;  /* 0x00000000002c7805 */ /* 0x000fe2000001ff00 */
[----:B------:R-:W-:Y:S04]  /*5d50*/  @P5 IMAD R5, R84, -0x10, R5 ;  /* 0xfffffff054055824 */ /* 0x000fe800078e0205 */
[----:B------:R-:W-:Y:S05]  /*5d60*/  @P1 BRA `(.L_x_97) ;  /* 0x00000000000c1947 */ /* 0x000fea0003800000 */
[----:B------:R-:W-:Y:S04]  /*5d70*/  SHF.L.U32 R0, R80, 0x1f, RZ ;  /* 0x0000001f50007819 */ /* 0x000fe800000006ff */
[----:B------:R-:W1:Y:S02]  /*5d80*/  SYNCS.PHASECHK.TRANS64.TRYWAIT P1, [R3+URZ+0x50], R0 ;  /* 0x00005000030075a7 */ /* 0x000e6400080211ff */
[----:B-1----:R-:W-:Y:S05]  /*5d90*/  @!P1 BRA `(.L_x_98) ;  /* 0x0000002400309947 */ /* 0x002fea0003800000 */
.L_x_97:
[----:B------:R-:W-:Y:S05]  /*5da0*/  BSYNC B0 ;  /* 0x0000000000007941 */ /* 0x000fea0003800000 */
.L_x_96:
[----:B------:R-:W-:Y:S01]  /*5db0*/  ISETP.NE.AND P1, PT, R57, RZ, PT ;  /* 0x000000ff3900720c */ /* 0x000fe20003f25270 */
[----:B-1----:R-:W-:Y:S02]  /*5dc0*/  VIADD R3, R3, 0x60 ;  /* 0x0000006003037836 */ /* 0x002fe40000000000 */
[----:B------:R-:W-:Y:S02]  /*5dd0*/  IMAD.U32 R0, RZ, RZ, UR45 ;  /* 0x0000002dff007e24 */ /* 0x000fe4000f8e00ff */
[----:B------:R-:W-:Y:S03]  /*5de0*/  VIADD R81, R81, 0x1 ;  /* 0x0000000151517836 */ /* 0x000fe60000000000 */
[----:B------:R-:W-:Y:S05]  /*5df0*/  PRMT R0, R0, 0x654, R3 ;  /* 0x0000065400007816 */ /* 0x000fea0000000003 */
[----:B------:R1:W2:Y:S04]  /*5e00*/  @P1 LDS.128 R48, [R6+UR44+0x200] ;  /* 0x0002002c06301984 */ /* 0x0002a80008000c00 */
[----:B------:R1:W4:Y:S01]  /*5e10*/  @P1 LDS.128 R44, [R5+0x210] ;  /* 0x00021000052c1984 */ /* 0x0003220000000c00 */
[C---:B------:R-:W-:Y:S01]  /*5e20*/  ISETP.NE.AND P1, PT, R81.reuse, 0x2, PT ;  /* 0x000000025100780c */ /* 0x040fe20003f25270 */
[----:B------:R-:W-:Y:S01]  /*5e30*/  @!PT LDS RZ, [RZ] ;  /* 0x00000000fffff984 */ /* 0x000fe20000000800 */
[----:B------:R-:W-:Y:S01]  /*5e40*/  @!PT LDS RZ, [RZ] ;  /* 0x00000000fffff984 */ /* 0x000fe20000000800 */
[----:B------:R-:W-:Y:S01]  /*5e50*/  @!PT LDS RZ, [RZ] ;  /* 0x00000000fffff984 */ /* 0x000fe20000000800 */
[----:B------:R-:W-:Y:S01]  /*5e60*/  @!PT LDS RZ, [RZ] ;  /* 0x00000000fffff984 */ /* 0x000fe20000000800 */
[----:B------:R5:W-:Y:S06]  /*5e70*/  MEMBAR.ALL.CTA ;  /* 0x0000000000007992 */ /* 0x000bec0000008000 */
[----:B-----5:R-:W5:Y:S01]  /*5e80*/  FENCE.VIEW.ASYNC.S ;  /* 0x00000000000073c6 */ /* 0x020f620000000000 */
[----:B------:R-:W-:Y:S01]  /*5e90*/  SEL R81, R81, RZ, P1 ;  /* 0x000000ff51517207 */ /* 0x000fe20000800000 */
[----:B-----5:R5:W-:Y:S02]  /*5ea0*/  SYNCS.ARRIVE.TRANS64.RED.A1T0 RZ, [R0+URZ], RZ ;  /* 0x000000ff00ff79a7 */ /* 0x020be400081004ff */
[----:B-----5:R-:W-:Y:S04]  /*5eb0*/  SEL R0, RZ, 0x1, P1 ;  /* 0x00000001ff007807 */ /* 0x020fe80000800000 */
[----:B-12---:R-:W-:Y:S02]  /*5ec0*/  LOP3.LUT R80, R80, R0, RZ, 0x3c, !PT ;  /* 0x0000000050507212 */ /* 0x006fe400078e3cff */
.L_x_95:
[----:B------:R-:W-:Y:S05]  /*5ed0*/  BSYNC B1 ;  /* 0x0000000000017941 */ /* 0x000fea0003800000 */
.L_x_94:
[----:B------:R-:W-:Y:S04]  /*5ee0*/  SHF.R.U32.HI R0, RZ, 0x15, R39 ;  /* 0x00000015ff007819 */ /* 0x000fe80000011627 */
[----:B------:R-:W-:Y:S01]  /*5ef0*/  LOP3.LUT P1, RZ, R0, 0x3, R75, 0x48, !PT ;  /* 0x0000000300ff7812 */ /* 0x000fe2000782484b */
[----:B------:R-:W-:Y:S01]  /*5f00*/  @!UPT UIADD3 URZ, UPT, UPT, URZ, URZ, URZ ;  /* 0x000000fffffff290 */ /* 0x000fe2000fffe0ff */
[----:B---3--:R-:W-:Y:S11]  /*5f10*/  @P0 BRA `(.L_x_99) ;  /* 0x0000000000080947 */ /* 0x008ff60003800000 */
[----:B------:R-:W1:Y:S02]  /*5f20*/  SYNCS.PHASECHK.TRANS64.TRYWAIT P0, [R43+URZ+0xa0], R4 ;  /* 0x0000a0042b0075a7 */ /* 0x000e6400080011ff */
[----:B-1----:R-:W-:Y:S05]  /*5f30*/  @!P0 BRA `(.L_x_100) ;  /* 0x0000002000dc8947 */ /* 0x002fea0003800000 */
.L_x_99:
        /* <DEDUP_REMOVED lines=8> */
[----:B------:R-:W5:Y:S01]  /*5fc0*/  LDCU.64 UR4, c[0x4][0x10] ;  /* 0x01000200ff0477ac */ /* 0x000f620008000a00 */
[----:B--2---:R-:W-:Y:S01]  /*5fd0*/  MOV R5, UR9 ;  /* 0x0000000900057c02 */ /* 0x004fe20008000f00 */
[----:B-1----:R-:W-:Y:S01]  /*5fe0*/  IMAD.U32 R4, RZ, RZ, UR8 ;  /* 0x00000008ff047e24 */ /* 0x002fe2000f8e00ff */
[----:B---3--:R-:W-:Y:S01]  /*5ff0*/  MOV R7, UR7 ;  /* 0x0000000700077c02 */ /* 0x008fe20008000f00 */
[----:B------:R-:W-:Y:S01]  /*6000*/  IMAD.U32 R6, RZ, RZ, UR6 ;  /* 0x00000006ff067e24 */ /* 0x000fe2000f8e00ff */
[----:B-----5:R-:W-:Y:S01]  /*6010*/  MOV R11, UR5 ;  /* 0x00000005000b7c02 */ /* 0x020fe20008000f00 */
[----:B------:R-:W-:Y:S02]  /*6020*/  IMAD.U32 R10, RZ, RZ, UR4 ;  /* 0x00000004ff0a7e24 */ /* 0x000fe4000f8e00ff */
[----:B------:R-:W-:Y:S07]  /*6030*/  LEPC R20, `(.L_x_101) ;  /* 0x000000001014794e */ /* 0x000fee0000000000 */
[----:B----4-:R-:W-:Y:S05]  /*6040*/  CALL.ABS.NOINC R14 ;  /* 0x000000000e007343 */ /* 0x010fea0003c00000 */
.L_x_101:
[----:B------:R-:W-:Y:S05]  /*6050*/  WARPSYNC.ALL ;  /* 0x0000000000007948 */ /* 0x000fea0003800000 */
[----:B------:R-:W-:Y:S01]  /*6060*/  R2UR UR4, R39 ;  /* 0x00000000270472ca */ /* 0x000fe200000e0000 */
[----:B------:R-:W-:Y:S01]  /*6070*/  BSSY.RECONVERGENT B0, `(.L_x_102) ;  /* 0x00000a0000007945 */ /* 0x000fe20003800200 */
[----:B------:R-:W-:Y:S02]  /*6080*/  ISETP.NE.AND P6, PT, R2, RZ, PT ;  /* 0x000000ff0200720c */ /* 0x000fe40003fc5270 */
[C---:B------:R-:W-:Y:S02]  /*6090*/  SHF.L.U32 R2, R48.reuse, 0x10, RZ ;  /* 0x0000001030027819 */ /* 0x040fe400000006ff */
[C---:B------:R-:W-:Y:S02]  /*60a0*/  PRMT R3, R48.reuse, 0x8880, RZ ;  /* 0x0000888030037816 */ /* 0x040fe400000000ff */
[----:B------:R-:W-:Y:S02]  /*60b0*/  SHF.L.U32 R41, R48, 0x8, RZ ;  /* 0x0000000830297819 */ /* 0x000fe400000006ff */
[----:B------:R-:W-:Y:S02]  /*60c0*/  SHF.L.U32 R42, R49, 0x10, RZ ;  /* 0x00000010312a7819 */ /* 0x000fe400000006ff */
[----:B------:R-:W-:Y:S01]  /*60d0*/  ISETP.NE.AND P0, PT, R86, RZ, PT ;  /* 0x000000ff5600720c */ /* 0x000fe20003f05270 */
[----:B-1----:R-:W-:Y:S01]  /*60e0*/  LDTM.16dp32bit_t0_t15.x32 R4, tmem[UR4] ;  /* 0x00000004000479ee */ /* 0x002fe20008a80000 */
[----:B------:R-:W1:Y:S01]  /*60f0*/  LDTM.16dp32bit_t16_t31.x32 R4, tmem[UR4+0x20] ;  /* 0x00002004000479ee */ /* 0x000e620008aa0000 */
[----:B------:R-:W-:Y:S01]  /*6100*/  SHF.R.S32.HI R42, RZ, 0x18, R42 ;  /* 0x00000018ff2a7819 */ /* 0x000fe2000001142a */
[C---:B-1----:R-:W-:Y:S01]  /*6110*/  IMAD R0, R38.reuse, R4, RZ ;  /* 0x0000000426007224 */ /* 0x042fe200078e02ff */
[----:B------:R-:W-:Y:S01]  /*6120*/  SHF.R.S32.HI R4, RZ, 0x18, R2 ;  /* 0x00000018ff047819 */ /* 0x000fe20000011402 */
[C---:B------:R-:W-:Y:S01]  /*6130*/  IMAD R2, R38.reuse, R5, RZ ;  /* 0x0000000526027224 */ /* 0x040fe200078e02ff */
[----:B------:R-:W-:Y:S01]  /*6140*/  SHF.R.S32.HI R5, RZ, 0x18, R41 ;  /* 0x00000018ff057819 */ /* 0x000fe20000011429 */
[----:B------:R-:W-:Y:S01]  /*6150*/  IMAD R0, R3, R40, R0 ;  /* 0x0000002803007224 */ /* 0x000fe200078e0200 */
[----:B------:R-:W-:Y:S01]  /*6160*/  PRMT R41, R49, 0x8880, RZ ;  /* 0x0000888031297816 */ /* 0x000fe200000000ff */
[----:B------:R-:W-:Y:S02]  /*6170*/  IMAD R3, R38, R6, RZ ;  /* 0x0000000626037224 */ /* 0x000fe400078e02ff */
[-C--:B------:R-:W-:Y:S01]  /*6180*/  IMAD R2, R4, R40.reuse, R2 ;  /* 0x0000002804027224 */ /* 0x080fe200078e0202 */
[----:B------:R-:W-:Y:S01]  /*6190*/  SHF.R.S32.HI R4, RZ, 0x18, R48 ;  /* 0x00000018ff047819 */ /* 0x000fe20000011430 */
[----:B------:R-:W-:Y:S02]  /*61a0*/  IMAD R7, R38, R7, RZ ;  /* 0x0000000726077224 */ /* 0x000fe400078e02ff */
[-C--:B------:R-:W-:Y:S02]  /*61b0*/  IMAD R3, R5, R40.reuse, R3 ;  /* 0x0000002805037224 */ /* 0x080fe400078e0203 */
[----:B------:R-:W-:Y:S02]  /*61c0*/  IMAD R7, R4, R40, R7 ;  /* 0x0000002804077224 */ /* 0x000fe400078e0207 */
[C---:B------:R-:W-:Y:S02]  /*61d0*/  IMAD R6, R38.reuse, R11, RZ ;  /* 0x0000000b26067224 */ /* 0x040fe400078e02ff */
[C---:B------:R-:W-:Y:S01]  /*61e0*/  IMAD R11, R38.reuse, R16, RZ ;  /* 0x00000010260b7224 */ /* 0x040fe200078e02ff */
[----:B------:R-:W-:Y:S01]  /*61f0*/  I2IP.S8.S32.SAT R52, R7, R3, RZ ;  /* 0x0000000307347239 */ /* 0x000fe200000014ff */
[C---:B------:R-:W-:Y:S02]  /*6200*/  IMAD R16, R38.reuse, R21, RZ ;  /* 0x0000001526107224 */ /* 0x040fe400078e02ff */
[----:B------:R-:W-:Y:S01]  /*6210*/  IMAD R21, R38, R26, RZ ;  /* 0x0000001a26157224 */ /* 0x000fe200078e02ff */
[----:B------:R-:W-:Y:S01]  /*6220*/  I2IP.S8.S32.SAT R52, R2, R0, R52 ;  /* 0x0000000002347239 */ /* 0x000fe20000001434 */
[C---:B------:R-:W-:Y:S01]  /*6230*/  IMAD R26, R38.reuse, R31, RZ ;  /* 0x0000001f261a7224 */ /* 0x040fe200078e02ff */
[----:B------:R-:W-:Y:S01]  /*6240*/  SHF.R.S32.HI R2, RZ, 0x18, R49 ;  /* 0x00000018ff027819 */ /* 0x000fe20000011431 */
[C---:B------:R-:W-:Y:S02]  /*6250*/  IMAD R3, R38.reuse, R8, RZ ;  /* 0x0000000826037224 */ /* 0x040fe400078e02ff */
[----:B------:R-:W-:Y:S02]  /*6260*/  IMAD.SHL.U32 R31, R49, 0x100, RZ ;  /* 0x00000100311f7824 */ /* 0x000fe400078e00ff */
[C---:B------:R-:W-:Y:S02]  /*6270*/  IMAD R8, R38.reuse, R13, RZ ;  /* 0x0000000d26087224 */ /* 0x040fe400078e02ff */
[C---:B------:R-:W-:Y:S01]  /*6280*/  IMAD R13, R38.reuse, R18, RZ ;  /* 0x00000012260d7224 */ /* 0x040fe200078e02ff */
[----:B------:R-:W-:Y:S01]  /*6290*/  SHF.R.S32.HI R0, RZ, 0x18, R31 ;  /* 0x00000018ff007819 */ /* 0x000fe2000001141f */
[----:B------:R-:W-:Y:S01]  /*62a0*/  IMAD R18, R38, R23, RZ ;  /* 0x0000001726127224 */ /* 0x000fe200078e02ff */
[----:B------:R-:W-:Y:S01]  /*62b0*/  SHF.L.U32 R31, R50, 0x10, RZ ;  /* 0x00000010321f7819 */ /* 0x000fe200000006ff */
[C---:B------:R-:W-:Y:S02]  /*62c0*/  IMAD R4, R38.reuse, R9, RZ ;  /* 0x0000000926047224 */ /* 0x040fe400078e02ff */
[C---:B------:R-:W-:Y:S01]  /*62d0*/  IMAD R23, R38.reuse, R28, RZ ;  /* 0x0000001c26177224 */ /* 0x040fe200078e02ff */
[----:B------:R-:W-:Y:S01]  /*62e0*/  SHF.R.S32.HI R31, RZ, 0x18, R31 ;  /* 0x00000018ff1f7819 */ /* 0x000fe2000001141f */
[C---:B------:R-:W-:Y:S02]  /*62f0*/  IMAD R7, R38.reuse, R12, RZ ;  /* 0x0000000c26077224 */ /* 0x040fe400078e02ff */
[----:B------:R-:W-:Y:S01]  /*6300*/  IMAD R28, R38, R33, RZ ;  /* 0x00000021261c7224 */ /* 0x000fe200078e02ff */
[----:B------:R-:W-:Y:S01]  /*6310*/  PRMT R33, R50, 0x8880, RZ ;  /* 0x0000888032217816 */ /* 0x000fe200000000ff */
[----:B------:R-:W-:Y:S02]  /*6320*/  IMAD R3, R41, R40, R3 ;  /* 0x0000002829037224 */ /* 0x000fe400078e0203 */
[C---:B------:R-:W-:Y:S02]  /*6330*/  IMAD R12, R38.reuse, R17, RZ ;  /* 0x00000011260c7224 */ /* 0x040fe400078e02ff */
[C---:B------:R-:W-:Y:S02]  /*6340*/  IMAD R5, R38.reuse, R10, RZ ;  /* 0x0000000a26057224 */ /* 0x040fe400078e02ff */
[----:B------:R-:W-:Y:S02]  /*6350*/  IMAD R17, R38, R22, RZ ;  /* 0x0000001626117224 */ /* 0x000fe400078e02ff */
[----:B------:R-:W-:Y:S02]  /*6360*/  IMAD R4, R42, R40, R4 ;  /* 0x000000282a047224 */ /* 0x000fe400078e0204 */
[C---:B------:R-:W-:Y:S02]  /*6370*/  IMAD R22, R38.reuse, R27, RZ ;  /* 0x0000001b26167224 */ /* 0x040fe400078e02ff */
[----:B------:R-:W-:Y:S01]  /*6380*/  IMAD R27, R38, R32, RZ ;  /* 0x00000020261b7224 */ /* 0x000fe200078e02ff */
[----:B------:R-:W-:Y:S01]  /*6390*/  SHF.L.U32 R32, R50, 0x8, RZ ;  /* 0x0000000832207819 */ /* 0x000fe200000006ff */
[-C--:B------:R-:W-:Y:S02]  /*63a0*/  IMAD R5, R0, R40.reuse, R5 ;  /* 0x0000002800057224 */ /* 0x080fe400078e0205 */
[----:B------:R-:W-:Y:S01]  /*63b0*/  IMAD.MOV.U32 R0, RZ, RZ, R33 ;  /* 0x000000ffff007224 */ /* 0x000fe200078e0021 */
[----:B------:R-:W-:Y:S01]  /*63c0*/  SHF.R.S32.HI R32, RZ, 0x18, R32 ;  /* 0x00000018ff207819 */ /* 0x000fe20000011420 */
[-C--:B------:R-:W-:Y:S01]  /*63d0*/  IMAD R6, R2, R40.reuse, R6 ;  /* 0x0000002802067224 */ /* 0x080fe200078e0206 */
[----:B------:R-:W-:Y:S01]  /*63e0*/  SHF.R.S32.HI R2, RZ, 0x18, R50 ;  /* 0x00000018ff027819 */ /* 0x000fe20000011432 */
[----:B------:R-:W-:Y:S01]  /*63f0*/  IMAD R7, R0, R40, R7 ;  /* 0x0000002800077224 */ /* 0x000fe200078e0207 */
[----:B------:R-:W-:Y:S01]  /*6400*/  PRMT R0, R51, 0x8880, RZ ;  /* 0x0000888033007816 */ /* 0x000fe200000000ff */
[----:B------:R-:W-:Y:S01]  /*6410*/  IMAD R9, R38, R14, RZ ;  /* 0x0000000e26097224 */ /* 0x000fe200078e02ff */
[----:B------:R-:W-:Y:S01]  /*6420*/  I2IP.S8.S32.SAT R6, R6, R5, RZ ;  /* 0x0000000506067239 */ /* 0x000fe200000014ff */
[-C--:B------:R-:W-:Y:S01]  /*6430*/  IMAD R8, R31, R40.reuse, R8 ;  /* 0x000000281f087224 */ /* 0x080fe200078e0208 */
[C---:B------:R-:W-:Y:S01]  /*6440*/  SHF.L.U32 R31, R51.reuse, 0x8, RZ ;  /* 0x00000008331f7819 */ /* 0x040fe200000006ff */
[----:B------:R-:W-:Y:S01]  /*6450*/  IMAD R10, R38, R15, RZ ;  /* 0x0000000f260a7224 */ /* 0x000fe200078e02ff */
[----:B------:R-:W-:Y:S01]  /*6460*/  I2IP.S8.S32.SAT R53, R4, R3, R6 ;  /* 0x0000000304357239 */ /* 0x000fe20000001406 */
[-C--:B------:R-:W-:Y:S01]  /*6470*/  IMAD R9, R32, R40.reuse, R9 ;  /* 0x0000002820097224 */ /* 0x080fe200078e0209 */
[----:B------:R-:W-:Y:S01]  /*6480*/  SHF.R.S32.HI R5, RZ, 0x18, R31 ;  /* 0x00000018ff057819 */ /* 0x000fe2000001141f */
[-C--:B------:R-:W-:Y:S01]  /*6490*/  IMAD R10, R2, R40.reuse, R10 ;  /* 0x00000028020a7224 */ /* 0x080fe200078e020a */
[----:B------:R-:W-:Y:S01]  /*64a0*/  SHF.L.U32 R2, R51, 0x10, RZ ;  /* 0x0000001033027819 */ /* 0x000fe200000006ff */
[----:B------:R-:W-:Y:S01]  /*64b0*/  IMAD R11, R0, R40, R11 ;  /* 0x00000028000b7224 */ /* 0x000fe200078e020b */
[----:B------:R-:W-:Y:S01]  /*64c0*/  SHF.R.S32.HI R0, RZ, 0x18, R51 ;  /* 0x00000018ff007819 */ /* 0x000fe20000011433 */
[C---:B------:R-:W-:Y:S01]  /*64d0*/  IMAD R15, R38.reuse, R20, RZ ;  /* 0x00000014260f7224 */ /* 0x040fe200078e02ff */
[----:B------:R-:W-:Y:S01]  /*64e0*/  SHF.R.S32.HI R2, RZ, 0x18, R2 ;  /* 0x00000018ff027819 */ /* 0x000fe20000011402 */
[C---:B------:R-:W-:Y:S01]  /*64f0*/  IMAD R14, R38.reuse, R19, RZ ;  /* 0x00000013260e7224 */ /* 0x040fe200078e02ff */
[C---:B----4-:R-:W-:Y:S01]  /*6500*/  SHF.L.U32 R4, R45.reuse, 0x10, RZ ;  /* 0x000000102d047819 */ /* 0x050fe200000006ff */
[----:B------:R-:W-:Y:S01]  /*6510*/  IMAD R19, R38, R24, RZ ;  /* 0x0000001826137224 */ /* 0x000fe200078e02ff */
[----:B------:R-:W-:Y:S01]  /*6520*/  PRMT R3, R45, 0x8880, RZ ;  /* 0x000088802d037816 */ /* 0x000fe200000000ff */
[-C--:B------:R-:W-:Y:S01]  /*6530*/  IMAD R12, R2, R40.reuse, R12 ;  /* 0x00000028020c7224 */ /* 0x080fe200078e020c */
[----:B------:R-:W-:Y:S01]  /*6540*/  PRMT R2, R44, 0x8880, RZ ;  /* 0x000088802c027816 */ /* 0x000fe200000000ff */
[-C--:B------:R-:W-:Y:S01]  /*6550*/  IMAD R13, R5, R40.reuse, R13 ;  /* 0x00000028050d7224 */ /* 0x080fe200078e020d */
[----:B------:R-:W-:Y:S01]  /*6560*/  SHF.R.S32.HI R4, RZ, 0x18, R4 ;  /* 0x00000018ff047819 */ /* 0x000fe20000011404 */
[----:B------:R-:W-:Y:S01]  /*6570*/  IMAD R14, R0, R40, R14 ;  /* 0x00000028000e7224 */ /* 0x000fe200078e020e */
[----:B------:R-:W-:Y:S01]  /*6580*/  MOV R0, R2 ;  /* 0x0000000200007202 */ /* 0x000fe20000000f00 */
[----:B------:R-:W-:Y:S01]  /*6590*/  IMAD.U32 R5, R44, 0x10000, RZ ;  /* 0x000100002c057824 */ /* 0x000fe200078e00ff */
[----:B------:R-:W-:Y:S01]  /*65a0*/  I2IP.S8.S32.SAT R9, R10, R9, RZ ;  /* 0x000000090a097239 */ /* 0x000fe200000014ff */
[----:B------:R-:W-:Y:S01]  /*65b0*/  IMAD R20, R38, R25, RZ ;  /* 0x0000001926147224 */ /* 0x000fe200078e02ff */
[----:B------:R-:W-:Y:S01]  /*65c0*/  I2IP.S8.S32.SAT R13, R14, R13, RZ ;  /* 0x0000000d0e0d7239 */ /* 0x000fe200000014ff */
[----:B------:R-:W-:Y:S01]  /*65d0*/  IMAD R15, R0, R40, R15 ;  /* 0x00000028000f7224 */ /* 0x000fe200078e020f */
[----:B------:R-:W-:Y:S01]  /*65e0*/  SHF.R.S32.HI R2, RZ, 0x18, R5 ;  /* 0x00000018ff027819 */ /* 0x000fe20000011405 */
[----:B------:R-:W-:Y:S01]  /*65f0*/  IMAD R24, R38, R29, RZ ;  /* 0x0000001d26187224 */ /* 0x000fe200078e02ff */
[----:B------:R-:W-:Y:S01]  /*6600*/  SHF.L.U32 R0, R44, 0x8, RZ ;  /* 0x000000082c007819 */ /* 0x000fe200000006ff */
[----:B------:R-:W-:Y:S01]  /*6610*/  IMAD R25, R38, R30, RZ ;  /* 0x0000001e26197224 */ /* 0x000fe200078e02ff */
[----:B------:R-:W-:Y:S01]  /*6620*/  I2IP.S8.S32.SAT R54, R8, R7, R9 ;  /* 0x0000000708367239 */ /* 0x000fe20000001409 */
[----:B------:R-:W-:Y:S01]  /*6630*/  IMAD R16, R2, R40, R16 ;  /* 0x0000002802107224 */ /* 0x000fe200078e0210 */
[----:B------:R-:W-:Y:S01]  /*6640*/  SHF.R.S32.HI R0, RZ, 0x18, R0 ;  /* 0x00000018ff007819 */ /* 0x000fe20000011400 */
[----:B------:R-:W-:Y:S01]  /*6650*/  IMAD R29, R38, R34, RZ ;  /* 0x00000022261d7224 */ /* 0x000fe200078e02ff */
[----:B------:R-:W-:Y:S01]  /*6660*/  SHF.R.S32.HI R2, RZ, 0x18, R44 ;  /* 0x00000018ff027819 */ /* 0x000fe2000001142c */
[----:B------:R-:W-:Y:S01]  /*6670*/  IMAD.SHL.U32 R5, R45, 0x100, RZ ;  /* 0x000001002d057824 */ /* 0x000fe200078e00ff */
[----:B------:R-:W-:Y:S01]  /*6680*/  I2IP.S8.S32.SAT R55, R12, R11, R13 ;  /* 0x0000000b0c377239 */ /* 0x000fe2000000140d */
[-C--:B------:R-:W-:Y:S02]  /*6690*/  IMAD R17, R0, R40.reuse, R17 ;  /* 0x0000002800117224 */ /* 0x080fe400078e0211 */
[-C--:B------:R-:W-:Y:S01]  /*66a0*/  IMAD R18, R2, R40.reuse, R18 ;  /* 0x0000002802127224 */ /* 0x080fe200078e0212 */
[----:B------:R-:W-:Y:S01]  /*66b0*/  SHF.R.S32.HI R0, RZ, 0x18, R5 ;  /* 0x00000018ff007819 */ /* 0x000fe20000011405 */
[-C--:B------:R-:W-:Y:S01]  /*66c0*/  IMAD R19, R3, R40.reuse, R19 ;  /* 0x0000002803137224 */ /* 0x080fe200078e0213 */
[----:B------:R-:W-:Y:S01]  /*66d0*/  SHF.R.S32.HI R2, RZ, 0x18, R45 ;  /* 0x00000018ff027819 */ /* 0x000fe2000001142d */
[-C--:B------:R-:W-:Y:S01]  /*66e0*/  IMAD R20, R4, R40.reuse, R20 ;  /* 0x0000002804147224 */ /* 0x080fe200078e0214 */
[----:B------:R-:W-:Y:S01]  /*66f0*/  SHF.L.U32 R4, R46, 0x10, RZ ;  /* 0x000000102e047819 */ /* 0x000fe200000006ff */
[-C--:B------:R-:W-:Y:S01]  /*6700*/  IMAD R21, R0, R40.reuse, R21 ;  /* 0x0000002800157224 */ /* 0x080fe200078e0215 */
[C---:B------:R-:W-:Y:S01]  /*6710*/  PRMT R0, R46.reuse, 0x8880, RZ ;  /* 0x000088802e007816 */ /* 0x040fe200000000ff */
[----:B------:R1:W-:Y:S01]  /*6720*/  STS.128 [R69+UR44+0x2200], R52 ;  /* 0x0022003445007988 */ /* 0x0003e20008000c2c */
[----:B------:R-:W-:Y:S01]  /*6730*/  SHF.L.U32 R3, R46, 0x8, RZ ;  /* 0x000000082e037819 */ /* 0x000fe200000006ff */
[-C--:B------:R-:W-:Y:S01]  /*6740*/  IMAD R22, R2, R40.reuse, R22 ;  /* 0x0000002802167224 */ /* 0x080fe200078e0216 */
[----:B------:R-:W-:Y:S01]  /*6750*/  SHF.R.S32.HI R2, RZ, 0x18, R4 ;  /* 0x00000018ff027819 */ /* 0x000fe20000011404 */
[-C--:B------:R-:W-:Y:S01]  /*6760*/  IMAD R23, R0, R40.reuse, R23 ;  /* 0x0000002800177224 */ /* 0x080fe200078e0217 */
[----:B------:R-:W-:Y:S01]  /*6770*/  SHF.R.S32.HI R3, RZ, 0x18, R3 ;  /* 0x00000018ff037819 */ /* 0x000fe20000011403 */
[----:B------:R-:W-:Y:S01]  /*6780*/  IMAD R30, R38, R35, RZ ;  /* 0x00000023261e7224 */ /* 0x000fe200078e02ff */
[----:B------:R-:W-:Y:S01]  /*6790*/  SHF.R.S32.HI R0, RZ, 0x18, R46 ;  /* 0x00000018ff007819 */ /* 0x000fe2000001142e */
[-C--:B------:R-:W-:Y:S01]  /*67a0*/  IMAD R24, R2, R40.reuse, R24 ;  /* 0x0000002802187224 */ /* 0x080fe200078e0218 */
[----:B------:R-:W-:Y:S01]  /*67b0*/  PRMT R2, R47, 0x8880, RZ ;  /* 0x000088802f027816 */ /* 0x000fe200000000ff */
[-C--:B------:R-:W-:Y:S01]  /*67c0*/  IMAD R25, R3, R40.reuse, R25 ;  /* 0x0000002803197224 */ /* 0x080fe200078e0219 */
[C---:B------:R-:W-:Y:S01]  /*67d0*/  SHF.L.U32 R3, R47.reuse, 0x10, RZ ;  /* 0x000000102f037819 */ /* 0x040fe200000006ff */
[----:B------:R-:W-:Y:S01]  /*67e0*/  IMAD.SHL.U32 R4, R47, 0x100, RZ ;  /* 0x000001002f047824 */ /* 0x000fe200078e00ff */
[----:B------:R-:W-:Y:S01]  /*67f0*/  SHF.R.S32.HI R5, RZ, 0x18, R47 ;  /* 0x00000018ff057819 */ /* 0x000fe2000001142f */
[-C--:B------:R-:W-:Y:S01]  /*6800*/  IMAD R26, R0, R40.reuse, R26 ;  /* 0x00000028001a7224 */ /* 0x080fe200078e021a */
[----:B------:R-:W-:Y:S01]  /*6810*/  SHF.R.S32.HI R3, RZ, 0x18, R3 ;  /* 0x00000018ff037819 */ /* 0x000fe20000011403 */
[-C--:B------:R-:W-:Y:S01]  /*6820*/  IMAD R27, R2, R40.reuse, R27 ;  /* 0x00000028021b7224 */ /* 0x080fe200078e021b */
[----:B------:R-:W-:Y:S02]  /*6830*/  SHF.R.S32.HI R4, RZ, 0x18, R4 ;  /* 0x00000018ff047819 */ /* 0x000fe40000011404 */
[----:B------:R-:W-:Y:S01]  /*6840*/  I2IP.S8.S32.SAT R17, R18, R17, RZ ;  /* 0x0000001112117239 */ /* 0x000fe200000014ff */
[-C--:B------:R-:W-:Y:S01]  /*6850*/  IMAD R28, R3, R40.reuse, R28 ;  /* 0x00000028031c7224 */ /* 0x080fe200078e021c */
[----:B------:R-:W-:Y:S01]  /*6860*/  I2IP.S8.S32.SAT R21, R22, R21, RZ ;  /* 0x0000001516157239 */ /* 0x000fe200000014ff */
[-C--:B------:R-:W-:Y:S01]  /*6870*/  IMAD R29, R4, R40.reuse, R29 ;  /* 0x00000028041d7224 */ /* 0x080fe200078e021d */
[----:B------:R-:W-:Y:S01]  /*6880*/  I2IP.S8.S32.SAT R16, R16, R15, R17 ;  /* 0x0000000f10107239 */ /* 0x000fe20000001411 */
[----:B------:R-:W-:Y:S01]  /*6890*/  IMAD R30, R5, R40, R30 ;  /* 0x00000028051e7224 */ /* 0x000fe200078e021e */
[----:B------:R-:W-:Y:S02]  /*68a0*/  I2IP.S8.S32.SAT R17, R20, R19, R21 ;  /* 0x0000001314117239 */ /* 0x000fe40000001415 */
[----:B------:R-:W-:Y:S02]  /*68b0*/  I2IP.S8.S32.SAT R18, R26, R25, RZ ;  /* 0x000000191a127239 */ /* 0x000fe400000014ff */
[----:B------:R-:W-:Y:S02]  /*68c0*/  I2IP.S8.S32.SAT R19, R30, R29, RZ ;  /* 0x0000001d1e137239 */ /* 0x000fe400000014ff */
[----:B------:R-:W-:Y:S02]  /*68d0*/  IADD3 R2, PT, PT, R69, UR44, RZ ;  /* 0x0000002c45027c10 */ /* 0x000fe4000fffe0ff */
[----:B------:R-:W-:Y:S02]  /*68e0*/  SHF.L.U32 R0, R79, 0x4, RZ ;  /* 0x000000044f007819 */ /* 0x000fe400000006ff */
[----:B------:R-:W-:Y:S02]  /*68f0*/  I2IP.S8.S32.SAT R18, R24, R23, R18 ;  /* 0x0000001718127239 */ /* 0x000fe40000001412 */
[----:B------:R-:W-:Y:S02]  /*6900*/  I2IP.S8.S32.SAT R19, R28, R27, R19 ;  /* 0x0000001b1c137239 */ /* 0x000fe40000001413 */
[----:B------:R-:W-:Y:S02]  /*6910*/  IADD3 R87, PT, PT, R2, R0, RZ ;  /* 0x0000000002577210 */ /* 0x000fe40007ffe0ff */
[----:B------:R-:W-:Y:S02]  /*6920*/  LEA R3, R81, UR44, 0x3 ;  /* 0x0000002c51037c11 */ /* 0x000fe4000f8e18ff */
[----:B------:R-:W-:Y:S01]  /*6930*/  @P6 SHF.L.U32 R4, R80, 0x1f, RZ ;  /* 0x0000001f50046819 */ /* 0x000fe200000006ff */
[----:B------:R1:W-:Y:S01]  /*6940*/  STS.128 [R87+0x2210], R16 ;  /* 0x0022101057007388 */ /* 0x0003e20000000c00 */
[----:B------:R-:W-:Y:S01]  /*6950*/  @!PT LDS RZ, [RZ] ;  /* 0x00000000fffff984 */ /* 0x000fe20000000800 */
[----:B------:R-:W-:Y:S01]  /*6960*/  @!PT LDS RZ, [RZ] ;  /* 0x00000000fffff984 */ /* 0x000fe20000000800 */
[----:B------:R-:W-:Y:S01]  /*6970*/  @!PT LDS RZ, [RZ] ;  /* 0x00000000fffff984 */ /* 0x000fe20000000800 */
[----:B------:R-:W-:Y:S01]  /*6980*/  @!PT LDS RZ, [RZ] ;  /* 0x00000000fffff984 */ /* 0x000fe20000000800 */
[----:B------:R2:W-:Y:S07]  /*6990*/  MEMBAR.ALL.CTA ;  /* 0x0000000000007992 */ /* 0x0005ee0000008000 */
[----:B--2---:R-:W2:Y:S02]  /*69a0*/  FENCE.VIEW.ASYNC.S ;  /* 0x00000000000073c6 */ /* 0x004ea40000000000 */
[----:B--2---:R-:W-:Y:S06]  /*69b0*/  BAR.SYNC.DEFER_BLOCKING 0x1, 0x80 ;  /* 0x0042000000007b1d */ /* 0x004fec0000010000 */
[----:B------:R-:W-:Y:S05]  /*69c0*/  @P0 BRA `(.L_x_103) ;  /* 0x0000000000280947 */ /* 0x000fea0003800000 */
[----:B------:R-:W2:Y:S01]  /*69d0*/  LDCU.64 UR6, c[0x0][0x348] ;  /* 0x00006900ff0677ac */ /* 0x000ea20008000a00 */
[----:B------:R-:W-:Y:S01]  /*69e0*/  UIADD3 UR4, UPT, UPT, UR44, 0x2200, URZ ;  /* 0x000022002c047890 */ /* 0x000fe2000fffe0ff */
[----:B------:R-:W-:Y:S05]  /*69f0*/  UMOV UR51, UR36 ;  /* 0x0000002400337c82 */ /* 0x000fea0008000000 */
[----:B------:R-:W-:Y:S04]  /*6a00*/  MOV R85, UR4 ;  /* 0x0000000400557c02 */ /* 0x000fe80008000f00 */
[----:B------:R-:W-:Y:S01]  /*6a10*/  R2UR UR48, R85 ;  /* 0x00000000553072ca */ /* 0x000fe200000e0000 */
[----:B--2---:R-:W-:Y:S04]  /*6a20*/  UIADD3 UR4, UP0, UPT, UR6, 0x680, URZ ;  /* 0x0000068006047890 */ /* 0x004fe8000ff1e0ff */
[----:B------:R-:W-:Y:S09]  /*6a30*/  UIADD3.X UR5, UPT, UPT, URZ, UR7, URZ, UP0, !UPT ;  /* 0x00000007ff057290 */ /* 0x000ff200087fe4ff */
[----:B------:R2:W-:Y:S01]  /*6a40*/  UTMASTG.3D [UR48], [UR4] ;  /* 0x00000030040073b5 */ /* 0x0005e20008010000 */
[----:B------:R0:W-:Y:S01]  /*6a50*/  UTMACMDFLUSH ;  /* 0x00000000000079b7 */ /* 0x0001e20000000000 */
[----:B--2---:R-:W-:Y:S04]  /*6a60*/  DEPBAR.LE SB0, 0x1 ;  /* 0x000080400000791a */ /* 0x004fe80000000000 */
.L_x_103:
[----:B------:R-:W-:Y:S05]  /*6a70*/  BSYNC.RECONVERGENT B0 ;  /* 0x0000000000007941 */ /* 0x000fea0003800200 */
.L_x_102:
[----:B------:R-:W-:Y:S06]  /*6a80*/  BAR.SYNC.DEFER_BLOCKING 0x1, 0x80 ;  /* 0x0042000000007b1d */ /* 0x000fec0000010000 */
[----:B------:R-:W2:Y:S01]  /*6a90*/  @P6 SYNCS.PHASECHK.TRANS64.TRYWAIT P0, [R3+URZ+0x50], R4 ;  /* 0x00005004030065a7 */ /* 0x000ea200080011ff */
[----:B------:R-:W-:Y:S01]  /*6aa0*/  BSSY B1, `(.L_x_104) ;  /* 0x000001f000017945 */ /* 0x000fe20003800000 */
[----:B--2---:R-:W-:Y:S03]  /*6ab0*/  @P6 SEL R56, RZ, 0x1, !P0 ;  /* 0x00000001ff386807 */ /* 0x004fe60004000000 */
[----:B------:R-:W-:Y:S05]  /*6ac0*/  @!P6 BRA `(.L_x_105) ;  /* 0x000000000070e947 */ /* 0x000fea0003800000 */
[----:B------:R-:W-:Y:S01]  /*6ad0*/  ISETP.NE.AND P1, PT, R57, RZ, PT ;  /* 0x000000ff3900720c */ /* 0x000fe20003f25270 */
[----:B------:R-:W-:Y:S01]  /*6ae0*/  BSSY B0, `(.L_x_106) ;  /* 0x0000008000007945 */ /* 0x000fe20003800000 */
[----:B------:R-:W-:Y:S11]  /*6af0*/  ISETP.NE.AND P0, PT, R56, RZ, PT ;  /* 0x000000ff3800720c */ /* 0x000ff60003f05270 */
[----:B------:R-:W-:Y:S04]  /*6b00*/  @P1 IMAD R2, R81, 0x1000, R2 ;  /* 0x0000100051021824 */ /* 0x000fe800078e0202 */
[----:B------:R-:W-:Y:S01]  /*6b10*/  @P1 IMAD.IADD R4, R0, 0x1, R2 ;  /* 0x0000000100041824 */ /* 0x000fe200078e0202 */
[----:B------:R-:W-:Y:S06]  /*6b20*/  @P0 BRA `(.L_x_107) ;  /* 0x00000000000c0947 */ /* 0x000fec0003800000 */
[----:B------:R-:W-:Y:S04]  /*6b30*/  SHF.L.U32 R0, R80, 0x1f, RZ ;  /* 0x0000001f50007819 */ /* 0x000fe800000006ff */
[----:B------:R-:W2:Y:S02]  /*6b40*/  SYNCS.PHASECHK.TRANS64.TRYWAIT P0, [R3+URZ+0x50], R0 ;  /* 0x00005000030075a7 */ /* 0x000ea400080011ff */
[----:B--2---:R-:W-:Y:S05]  /*6b50*/  @!P0 BRA `(.L_x_108) ;  /* 0x0000001400e88947 */ /* 0x004fea0003800000 */
.L_x_107:
[----:B------:R-:W-:Y:S05]  /*6b60*/  BSYNC B0 ;  /* 0x0000000000007941 */ /* 0x000fea0003800000 */
.L_x_106:
[----:B------:R-:W-:Y:S01]  /*6b70*/  ISETP.NE.AND P0, PT, R57, RZ, PT ;  /* 0x000000ff3900720c */ /* 0x000fe20003f05270 */
[----:B--2---:R-:W-:Y:S02]  /*6b80*/  VIADD R3, R3, 0x60 ;  /* 0x0000006003037836 */ /* 0x004fe40000000000 */
[----:B------:R-:W-:Y:S02]  /*6b90*/  IMAD.U32 R0, RZ, RZ, UR45 ;  /* 0x0000002dff007e24 */ /* 0x000fe4000f8e00ff */
[----:B------:R-:W-:Y:S03]  /*6ba0*/  VIADD R81, R81, 0x1 ;  /* 0x0000000151517836 */ /* 0x000fe60000000000 */
[----:B------:R-:W-:Y:S05]  /*6bb0*/  PRMT R0, R0, 0x654, R3 ;  /* 0x0000065400007816 */ /* 0x000fea0000000003 */
[----:B------:R2:W3:Y:S04]  /*6bc0*/  @P0 LDS.128 R48, [R2+0x200] ;  /* 0x0002000002300984 */ /* 0x0004e80000000c00 */
        /* <DEDUP_REMOVED lines=11> */
[----:B--23--:R-:W-:Y:S02]  /*6c80*/  LOP3.LUT R80, R80, R0, RZ, 0x3c, !PT ;  /* 0x0000000050507212 */ /* 0x00cfe400078e3cff */
.L_x_105:
[----:B------:R-:W-:Y:S05]  /*6c90*/  BSYNC B1 ;  /* 0x0000000000017941 */ /* 0x000fea0003800000 */
.L_x_104:
[----:B------:R-:W-:Y:S05]  /*6ca0*/  VIADD R0, R39, 0x40 ;  /* 0x0000004027007836 */ /* 0x000fea0000000000 */
[----:B------:R-:W-:Y:S04]  /*6cb0*/  SHF.R.U32.HI R0, RZ, 0x15, R0 ;  /* 0x00000015ff007819 */ /* 0x000fe80000011600 */
[----:B------:R-:W-:Y:S11]  /*6cc0*/  LOP3.LUT P0, RZ, R0, 0x3, R75, 0x48, !PT ;  /* 0x0000000300ff7812 */ /* 0x000ff6000780484b */
[----:B------:R-:W-:Y:S02]  /*6cd0*/  @!UPT UIADD3 URZ, UPT, UPT, URZ, URZ, URZ ;  /* 0x000000fffffff290 */ /* 0x000fe4000fffe0ff */
[----:B------:R-:W-:Y:S05]  /*6ce0*/  @!P0 BRA `(.L_x_109) ;  /* 0x0000000000408947 */ /* 0x000fea0003800000 */
[----:B------:R-:W2:Y:S01]  /*6cf0*/  LDCU.64 UR8, c[0x4][0x70] ;  /* 0x01000e00ff0877ac */ /* 0x000ea20008000a00 */
[----:B------:R-:W-:Y:S01]  /*6d00*/  MOV R3, 0x0 ;  /* 0x0000000000037802 */ /* 0x000fe20000000f00 */
[----:B------:R-:W-:Y:S02]  /*6d10*/  HFMA2 R12, -RZ, RZ, 0, 5.9604644775390625e-08 ;  /* 0x00000001ff0c7431 */ /* 0x000fe400000001ff */
[----:B------:R-:W-:Y:S02]  /*6d20*/  IMAD.MOV.U32 R8, RZ, RZ, 0x192 ;  /* 0x00000192ff087424 */ /* 0x000fe400078e00ff */
[----:B------:R-:W-:Y:S01]  /*6d30*/  IMAD.MOV.U32 R13, RZ, RZ, RZ ;  /* 0x000000ffff0d7224 */ /* 0x000fe200078e00ff */
[----:B------:R-:W3:Y:S01]  /*6d40*/  LDCU.64 UR6, c[0x4][0x78] ;  /* 0x01000f00ff0677ac */ /* 0x000ee20008000a00 */
[----:B------:R-:W1:Y:S01]  /*6d50*/  LDC.64 R2, c[0x4][R3] ;  /* 0x0100000003027b82 */ /* 0x000e620000000a00 */
[----:B------:R-:W5:Y:S01]  /*6d60*/  LDCU.64 UR4, c[0x4][0x10] ;  /* 0x01000200ff0477ac */ /* 0x000f620008000a00 */
[----:B--2---:R-:W-:Y:S01]  /*6d70*/  MOV R5, UR9 ;  /* 0x0000000900057c02 */ /* 0x004fe20008000f00 */
[----:B------:R-:W-:Y:S01]  /*6d80*/  IMAD.U32 R4, RZ, RZ, UR8 ;  /* 0x00000008ff047e24 */ /* 0x000fe2000f8e00ff */
[----:B---3--:R-:W-:Y:S01]  /*6d90*/  MOV R7, UR7 ;  /* 0x0000000700077c02 */ /* 0x008fe20008000f00 */
[----:B------:R-:W-:Y:S01]  /*6da0*/  IMAD.U32 R6, RZ, RZ, UR6 ;  /* 0x00000006ff067e24 */ /* 0x000fe2000f8e00ff */
[----:B-----5:R-:W-:Y:S01]  /*6db0*/  MOV R11, UR5 ;  /* 0x00000005000b7c02 */ /* 0x020fe20008000f00 */
[----:B------:R-:W-:Y:S02]  /*6dc0*/  IMAD.U32 R10, RZ, RZ, UR4 ;  /* 0x00000004ff0a7e24 */ /* 0x000fe4000f8e00ff */
[----:B------:R-:W-:Y:S07]  /*6dd0*/  LEPC R20, `(.L_x_109) ;  /* 0x000000001014794e */ /* 0x000fee0000000000 */
[----:B-1--4-:R-:W-:Y:S05]  /*6de0*/  CALL.ABS.NOINC R2 ;  /* 0x0000000002007343 */ /* 0x012fea0003c00000 */
.L_x_109:
[----:B------:R-:W-:Y:S01]  /*6df0*/  ISETP.NE.AND P0, PT, R86, RZ, PT ;  /* 0x000000ff5600720c */ /* 0x000fe20003f05270 */
[----:B------:R-:W-:Y:S05]  /*6e00*/  WARPSYNC.ALL ;  /* 0x0000000000007948 */ /* 0x000fea0003800000 */
[----:B------:R-:W-:Y:S01]  /*6e10*/  IMAD.SHL.U32 R66, R49, 0x100, RZ ;  /* 0x0000010031427824 */ /* 0x000fe200078e00ff */
[----:B------:R-:W-:Y:S01]  /*6e20*/  R2UR UR4, R39 ;  /* 0x00000000270472ca */ /* 0x000fe200000e0000 */
[----:B------:R-:W-:Y:S01]  /*6e30*/  IMAD.SHL.U32 R60, R51, 0x100, RZ ;  /* 0x00000100333c7824 */ /* 0x000fe200078e00ff */
[C---:B------:R-:W-:Y:S01]  /*6e40*/  SHF.L.U32 R2, R48.reuse, 0x10, RZ ;  /* 0x0000001030027819 */ /* 0x040fe200000006ff */
[----:B-1--4-:R-:W-:Y:S01]  /*6e50*/  IMAD.SHL.U32 R54, R45, 0x100, RZ ;  /* 0x000001002d367824 */ /* 0x012fe200078e00ff */
[C---:B------:R-:W-:Y:S01]  /*6e60*/  PRMT R0, R48.reuse, 0x8880, RZ ;  /* 0x0000888030007816 */ /* 0x040fe200000000ff */
[----:B------:R-:W-:Y:S01]  /*6e70*/  BSSY.RECONVERGENT B0, `(.L_x_110) ;  /* 0x000009f000007945 */ /* 0x000fe20003800200 */
[----:B------:R-:W-:Y:S02]  /*6e80*/  SHF.L.U32 R3, R48, 0x8, RZ ;  /* 0x0000000830037819 */ /* 0x000fe400000006ff */
[----:B------:R-:W-:Y:S02]  /*6e90*/  SHF.R.S32.HI R2, RZ, 0x18, R2 ;  /* 0x00000018ff027819 */ /* 0x000fe40000011402 */
[----:B------:R-:W-:Y:S02]  /*6ea0*/  PRMT R68, R49, 0x8880, RZ ;  /* 0x0000888031447816 */ /* 0x000fe400000000ff */
[----:B------:R-:W-:Y:S01]  /*6eb0*/  SHF.R.S32.HI R3, RZ, 0x18, R3 ;  /* 0x00000018ff037819 */ /* 0x000fe20000011403 */
[----:B------:R-:W-:Y:S01]  /*6ec0*/  LDTM.16dp32bit_t0_t15.x32 R4, tmem[UR4+0x40] ;  /* 0x00004004000479ee */ /* 0x000fe20008a80000 */
[----:B------:R-:W1:Y:S01]  /*6ed0*/  LDTM.16dp32bit_t16_t31.x32 R4, tmem[UR4+0x60] ;  /* 0x00006004000479ee */ /* 0x000e620008aa0000 */
[----:B------:R-:W-:Y:S01]  /*6ee0*/  NOP ;  /* 0x0000000000007918 */ /* 0x000fe20000000000 */
[C---:B------:R-:W-:Y:S02]  /*6ef0*/  SHF.L.U32 R63, R50.reuse, 0x8, RZ ;  /* 0x00000008323f7819 */ /* 0x040fe400000006ff */
[C---:B------:R-:W-:Y:S02]  /*6f00*/  PRMT R62, R51.reuse, 0x8880, RZ ;  /* 0x00008880333e7816 */ /* 0x040fe400000000ff */
[----:B------:R-:W-:Y:S02]  /*6f10*/  SHF.L.U32 R61, R51, 0x10, RZ ;  /* 0x00000010333d7819 */ /* 0x000fe400000006ff */
[----:B------:R-:W-:Y:S02]  /*6f20*/  R2UR UR5, R43 ;  /* 0x000000002b0572ca */ /* 0x000fe400000e0000 */
[----:B------:R-:W-:Y:S01]  /*6f30*/  SHF.R.S32.HI R39, RZ, 0x18, R48 ;  /* 0x00000018ff277819 */ /* 0x000fe20000011430 */
[----:B------:R-:W-:Y:S01]  /*6f40*/  IMAD.SHL.U32 R48, R47, 0x100, RZ ;  /* 0x000001002f307824 */ /* 0x000fe200078e00ff */
[----:B------:R-:W-:Y:S02]  /*6f50*/  SHF.L.U32 R67, R49, 0x10, RZ ;  /* 0x0000001031437819 */ /* 0x000fe400000006ff */
[C---:B------:R-:W-:Y:S02]  /*6f60*/  PRMT R65, R50.reuse, 0x8880, RZ ;  /* 0x0000888032417816 */ /* 0x040fe400000000ff */
[----:B------:R-:W-:Y:S02]  /*6f70*/  SHF.R.S32.HI R41, RZ, 0x18, R49 ;  /* 0x00000018ff297819 */ /* 0x000fe40000011431 */
[----:B------:R-:W-:Y:S02]  /*6f80*/  SHF.L.U32 R64, R50, 0x10, RZ ;  /* 0x0000001032407819 */ /* 0x000fe400000006ff */
[----:B------:R-:W-:Y:S01]  /*6f90*/  SHF.R.S32.HI R42, RZ, 0x18, R50 ;  /* 0x00000018ff2a7819 */ /* 0x000fe20000011432 */
[----:B------:R-:W-:Y:S01]  /*6fa0*/  UIADD3 UR4, UPT, UPT, UR5, 0xc0, URZ ;  /* 0x000000c005047890 */ /* 0x000fe2000fffe0ff */
[----:B------:R-:W-:Y:S01]  /*6fb0*/  PRMT R59, R44, 0x8880, RZ ;  /* 0x000088802c3b7816 */ /* 0x000fe200000000ff */
[C---:B-1----:R-:W-:Y:S02]  /*6fc0*/  IMAD R4, R38.reuse, R4, RZ ;  /* 0x0000000426047224 */ /* 0x042fe400078e02ff */
[----:B------:R-:W-:Y:S01]  /*6fd0*/  UPRMT UR4, UR45, 0x654, UR4 ;  /* 0x000006542d047896 */ /* 0x000fe20008000004 */
[C---:B------:R-:W-:Y:S01]  /*6fe0*/  IMAD R5, R38.reuse, R5, RZ ;  /* 0x0000000526057224 */ /* 0x040fe200078e02ff */
[----:B------:R-:W-:Y:S01]  /*6ff0*/  SHF.R.S32.HI R43, RZ, 0x18, R51 ;  /* 0x00000018ff2b7819 */ /* 0x000fe20000011433 */
[----:B------:R-:W-:Y:S01]  /*7000*/  IMAD R6, R38, R6, RZ ;  /* 0x0000000626067224 */ /* 0x000fe200078e02ff */
[----:B------:R-:W-:Y:S01]  /*7010*/  SHF.L.U32 R51, R46, 0x8, RZ ;  /* 0x000000082e337819 */ /* 0x000fe200000006ff */
[----:B------:R-:W-:Y:S01]  /*7020*/  IMAD R4, R0, R40, R4 ;  /* 0x0000002800047224 */ /* 0x000fe200078e0204 */
[----:B------:R-:W-:Y:S01]  /*7030*/  MOV R0, R68 ;  /* 0x0000004400007202 */ /* 0x000fe20000000f00 */
[----:B------:R-:W-:Y:S01]  /*7040*/  IMAD R7, R38, R7, RZ ;  /* 0x0000000726077224 */ /* 0x000fe200078e02ff */
[----:B------:R-:W-:Y:S01]  /*7050*/  SHF.L.U32 R58, R44, 0x10, RZ ;  /* 0x000000102c3a7819 */ /* 0x000fe200000006ff */
[-C--:B------:R-:W-:Y:S01]  /*7060*/  IMAD R5, R2, R40.reuse, R5 ;  /* 0x0000002802057224 */ /* 0x080fe200078e0205 */
[----:B------:R-:W-:Y:S01]  /*7070*/  SYNCS.ARRIVE.TRANS64.RED.A1T0 RZ, [UR4], RZ ;  /* 0x000000ffffff79a7 */ /* 0x000fe20008100404 */
[----:B------:R-:W-:Y:S01]  /*7080*/  IMAD R6, R3, R40, R6 ;  /* 0x0000002803067224 */ /* 0x000fe200078e0206 */
[----:B------:R-:W-:Y:S01]  /*7090*/  SHF.R.S32.HI R2, RZ, 0x18, R67 ;  /* 0x00000018ff027819 */ /* 0x000fe20000011443 */
[C---:B------:R-:W-:Y:S01]  /*70a0*/  IMAD R8, R38.reuse, R8, RZ ;  /* 0x0000000826087224 */ /* 0x040fe200078e02ff */
[----:B------:R-:W-:Y:S01]  /*70b0*/  SHF.R.S32.HI R3, RZ, 0x18, R66 ;  /* 0x00000018ff037819 */ /* 0x000fe20000011442 */
[-C--:B------:R-:W-:Y:S01]  /*70c0*/  IMAD R7, R39, R40.reuse, R7 ;  /* 0x0000002827077224 */ /* 0x080fe200078e0207 */
[----:B------:R-:W-:Y:S01]  /*70d0*/  MOV R39, R65 ;  /* 0x0000004100277202 */ /* 0x000fe20000000f00 */
[----:B------:R-:W-:Y:S01]  /*70e0*/  IMAD R9, R38, R9, RZ ;  /* 0x0000000926097224 */ /* 0x000fe200078e02ff */
[C---:B------:R-:W-:Y:S01]  /*70f0*/  PRMT R56, R45.reuse, 0x8880, RZ ;  /* 0x000088802d387816 */ /* 0x040fe200000000ff */
[----:B------:R-:W-:Y:S01]  /*7100*/  IMAD R8, R0, R40, R8 ;  /* 0x0000002800087224 */ /* 0x000fe200078e0208 */
[----:B------:R-:W-:Y:S01]  /*7110*/  SHF.L.U32 R55, R45, 0x10, RZ ;  /* 0x000000102d377819 */ /* 0x000fe200000006ff */
[----:B------:R-:W-:Y:S01]  /*7120*/  IMAD R10, R38, R10, RZ ;  /* 0x0000000a260a7224 */ /* 0x000fe200078e02ff */
[----:B------:R-:W-:Y:S01]  /*7130*/  PRMT R53, R46, 0x8880, RZ ;  /* 0x000088802e357816 */ /* 0x000fe200000000ff */
[----:B------:R-:W-:Y:S01]  /*7140*/  IMAD R9, R2, R40, R9 ;  /* 0x0000002802097224 */ /* 0x000fe200078e0209 */
[----:B------:R-:W-:Y:S01]  /*7150*/  SHF.R.S32.HI R45, RZ, 0x18, R45 ;  /* 0x00000018ff2d7819 */ /* 0x000fe2000001142d */
[----:B------:R-:W-:Y:S01]  /*7160*/  IMAD R0, R38, R20, RZ ;  /* 0x0000001426007224 */ /* 0x000fe200078e02ff */
[----:B------:R-:W-:Y:S01]  /*7170*/  SHF.L.U32 R52, R46, 0x10, RZ ;  /* 0x000000102e347819 */ /* 0x000fe200000006ff */
[C---:B------:R-:W-:Y:S01]  /*7180*/  IMAD R11, R38.reuse, R11, RZ ;  /* 0x0000000b260b7224 */ /* 0x040fe200078e02ff */
[C---:B------:R-:W-:Y:S01]  /*7190*/  PRMT R50, R47.reuse, 0x8880, RZ ;  /* 0x000088802f327816 */ /* 0x040fe200000000ff */
[C---:B------:R-:W-:Y:S01]  /*71a0*/  IMAD R2, R38.reuse, R21, RZ ;  /* 0x0000001526027224 */ /* 0x040fe200078e02ff */
[----:B------:R-:W-:Y:S01]  /*71b0*/  SHF.R.S32.HI R46, RZ, 0x18, R46 ;  /* 0x00000018ff2e7819 */ /* 0x000fe2000001142e */
[C---:B------:R-:W-:Y:S01]  /*71c0*/  IMAD R20, R38.reuse, R24, RZ ;  /* 0x0000001826147224 */ /* 0x040fe200078e02ff */
[----:B------:R-:W-:Y:S01]  /*71d0*/  SHF.L.U32 R49, R47, 0x10, RZ ;  /* 0x000000102f317819 */ /* 0x000fe200000006ff */
[C---:B------:R-:W-:Y:S01]  /*71e0*/  IMAD R21, R38.reuse, R25, RZ ;  /* 0x0000001926157224 */ /* 0x040fe200078e02ff */
[----:B------:R-:W-:Y:S01]  /*71f0*/  SHF.R.S32.HI R47, RZ, 0x18, R47 ;  /* 0x00000018ff2f7819 */ /* 0x000fe2000001142f */
[----:B------:R-:W-:Y:S01]  /*7200*/  IMAD R24, R38, R28, RZ ;  /* 0x0000001c26187224 */ /* 0x000fe200078e02ff */
[----:B------:R-:W-:Y:S01]  /*7210*/  SHF.L.U32 R57, R44, 0x8, RZ ;  /* 0x000000082c397819 */ /* 0x000fe200000006ff */
[----:B------:R-:W-:Y:S01]  /*7220*/  IMAD R10, R3, R40, R10 ;  /* 0x00000028030a7224 */ /* 0x000fe200078e020a */
[----:B------:R-:W-:Y:S01]  /*7230*/  SHF.R.S32.HI R44, RZ, 0x18, R44 ;  /* 0x00000018ff2c7819 */ /* 0x000fe2000001142c */
[----:B------:R-:W-:Y:S01]  /*7240*/  IMAD R12, R38, R12, RZ ;  /* 0x0000000c260c7224 */ /* 0x000fe200078e02ff */
[----:B------:R-:W-:Y:S01]  /*7250*/  IADD3 R36, PT, PT, R36, 0x1, RZ ;  /* 0x0000000124247810 */ /* 0x000fe20007ffe0ff */
[C---:B------:R-:W-:Y:S02]  /*7260*/  IMAD R25, R38.reuse, R29, RZ ;  /* 0x0000001d26197224 */ /* 0x040fe400078e02ff */
[C---:B------:R-:W-:Y:S01]  /*7270*/  IMAD R28, R38.reuse, R32, RZ ;  /* 0x00000020261c7224 */ /* 0x040fe200078e02ff */
[----:B------:R-:W-:Y:S01]  /*7280*/  SHF.R.S32.HI R32, RZ, 0x18, R64 ;  /* 0x00000018ff207819 */ /* 0x000fe20000011440 */
[C---:B------:R-:W-:Y:S01]  /*7290*/  IMAD R29, R38.reuse, R33, RZ ;  /* 0x00000021261d7224 */ /* 0x040fe200078e02ff */
[----:B------:R-:W-:Y:S01]  /*72a0*/  I2IP.S8.S32.SAT R33, R7, R6, RZ ;  /* 0x0000000607217239 */ /* 0x000fe200000014ff */
[----:B------:R-:W-:Y:S01]  /*72b0*/  IMAD R11, R41, R40, R11 ;  /* 0x00000028290b7224 */ /* 0x000fe200078e020b */
[----:B------:R-:W-:Y:S01]  /*72c0*/  SHF.R.S32.HI R6, RZ, 0x18, R63 ;  /* 0x00000018ff067819 */ /* 0x000fe2000001143f */
[C---:B------:R-:W-:Y:S01]  /*72d0*/  IMAD R13, R38.reuse, R13, RZ ;  /* 0x0000000d260d7224 */ /* 0x040fe200078e02ff */
[----:B------:R-:W-:Y:S01]  /*72e0*/  MOV R7, R62 ;  /* 0x0000003e00077202 */ /* 0x000fe20000000f00 */
[C---:B------:R-:W-:Y:S02]  /*72f0*/  IMAD R14, R38.reuse, R14, RZ ;  /* 0x0000000e260e7224 */ /* 0x040fe400078e02ff */
[C---:B------:R-:W-:Y:S02]  /*7300*/  IMAD R3, R38.reuse, R22, RZ ;  /* 0x0000001626037224 */ /* 0x040fe400078e02ff */
[----:B------:R-:W-:Y:S02]  /*7310*/  IMAD R12, R39, R40, R12 ;  /* 0x00000028270c7224 */ /* 0x000fe400078e020c */
[C---:B------:R-:W-:Y:S02]  /*7320*/  IMAD R22, R38.reuse, R26, RZ ;  /* 0x0000001a26167224 */ /* 0x040fe400078e02ff */
[C---:B------:R-:W-:Y:S02]  /*7330*/  IMAD R15, R38.reuse, R15, RZ ;  /* 0x0000000f260f7224 */ /* 0x040fe400078e02ff */
[----:B------:R-:W-:Y:S02]  /*7340*/  IMAD R26, R38, R30, RZ ;  /* 0x0000001e261a7224 */ /* 0x000fe400078e02ff */
[----:B------:R-:W-:Y:S02]  /*7350*/  IMAD R13, R32, R40, R13 ;  /* 0x00000028200d7224 */ /* 0x000fe400078e020d */
[C---:B------:R-:W-:Y:S01]  /*7360*/  IMAD R30, R38.reuse, R34, RZ ;  /* 0x00000022261e7224 */ /* 0x040fe200078e02ff */
[----:B------:R-:W-:Y:S01]  /*7370*/  I2IP.S8.S32.SAT R34, R11, R10, RZ ;  /* 0x0000000a0b227239 */ /* 0x000fe200000014ff */
[----:B------:R-:W-:Y:S01]  /*7380*/  IMAD R16, R38, R16, RZ ;  /* 0x0000001026107224 */ /* 0x000fe200078e02ff */
[----:B------:R-:W-:Y:S01]  /*7390*/  SHF.R.S32.HI R10, RZ, 0x18, R61 ;  /* 0x00000018ff0a7819 */ /* 0x000fe2000001143d */
[----:B------:R-:W-:Y:S01]  /*73a0*/  IMAD R14, R6, R40, R14 ;  /* 0x00000028060e7224 */ /* 0x000fe200078e020e */
[----:B------:R-:W-:Y:S01]  /*73b0*/  I2IP.S8.S32.SAT R61, R9, R8, R34 ;  /* 0x00000008093d7239 */ /* 0x000fe20000001422 */
[----:B------:R-:W-:Y:S01]  /*73c0*/  IMAD R17, R38, R17, RZ ;  /* 0x0000001126117224 */ /* 0x000fe200078e02ff */
[----:B------:R-:W-:Y:S01]  /*73d0*/  SHF.R.S32.HI R11, RZ, 0x18, R60 ;  /* 0x00000018ff0b7819 */ /* 0x000fe2000001143c */
[----:B------:R-:W-:Y:S01]  /*73e0*/  IMAD R15, R42, R40, R15 ;  /* 0x000000282a0f7224 */ /* 0x000fe200078e020f */
[----:B------:R-:W-:Y:S01]  /*73f0*/  I2IP.S8.S32.SAT R60, R5, R4, R33 ;  /* 0x00000004053c7239 */ /* 0x000fe20000001421 */
[C---:B------:R-:W-:Y:S01]  /*7400*/  IMAD R18, R38.reuse, R18, RZ ;  /* 0x0000001226127224 */ /* 0x040fe200078e02ff */
[----:B------:R-:W-:Y:S01]  /*7410*/  SHF.R.S32.HI R5, RZ, 0x18, R58 ;  /* 0x00000018ff057819 */ /* 0x000fe2000001143a */
[----:B------:R-:W-:Y:S01]  /*7420*/  IMAD R16, R7, R40, R16 ;  /* 0x0000002807107224 */ /* 0x000fe200078e0210 */
[----:B------:R-:W-:Y:S01]  /*7430*/  I2IP.S8.S32.SAT R14, R15, R14, RZ ;  /* 0x0000000e0f0e7239 */ /* 0x000fe200000014ff */
[----:B------:R-:W-:Y:S01]  /*7440*/  IMAD R19, R38, R19, RZ ;  /* 0x0000001326137224 */ /* 0x000fe200078e02ff */
[----:B------:R-:W-:Y:S01]  /*7450*/  SHF.R.S32.HI R7, RZ, 0x18, R48 ;  /* 0x00000018ff077819 */ /* 0x000fe20000011430 */
[----:B------:R-:W-:Y:S01]  /*7460*/  IMAD R17, R10, R40, R17 ;  /* 0x000000280a117224 */ /* 0x000fe200078e0211 */
[----:B------:R-:W-:Y:S01]  /*7470*/  I2IP.S8.S32.SAT R62, R13, R12, R14 ;  /* 0x0000000c0d3e7239 */ /* 0x000fe2000000140e */
[-C--:B------:R-:W-:Y:S01]  /*7480*/  IMAD R18, R11, R40.reuse, R18 ;  /* 0x000000280b127224 */ /* 0x080fe200078e0212 */
[----:B------:R-:W-:Y:S01]  /*7490*/  SHF.R.S32.HI R6, RZ, 0x18, R57 ;  /* 0x00000018ff067819 */ /* 0x000fe20000011439 */
[----:B------:R-:W-:Y:S02]  /*74a0*/  IMAD.MOV.U32 R4, RZ, RZ, R59 ;  /* 0x000000ffff047224 */ /* 0x000fe400078e003b */
[-C--:B------:R-:W-:Y:S02]  /*74b0*/  IMAD R19, R43, R40.reuse, R19 ;  /* 0x000000282b137224 */ /* 0x080fe400078e0213 */
[----:B------:R-:W-:Y:S01]  /*74c0*/  IMAD R0, R4, R40, R0 ;  /* 0x0000002804007224 */ /* 0x000fe200078e0200 */
[----:B------:R-:W-:Y:S01]  /*74d0*/  MOV R4, R56 ;  /* 0x0000003800047202 */ /* 0x000fe20000000f00 */
[----:B------:R-:W-:Y:S01]  /*74e0*/  IMAD R23, R38, R23, RZ ;  /* 0x0000001726177224 */ /* 0x000fe200078e02ff */
[----:B------:R-:W-:Y:S01]  /*74f0*/  I2IP.S8.S32.SAT R18, R19, R18, RZ ;  /* 0x0000001213127239 */ /* 0x000fe200000014ff */
[-C--:B------:R-:W-:Y:S01]  /*7500*/  IMAD R2, R5, R40.reuse, R2 ;  /* 0x0000002805027224 */ /* 0x080fe200078e0202 */
[----:B------:R-:W-:Y:S01]  /*7510*/  SHF.R.S32.HI R5, RZ, 0x18, R55 ;  /* 0x00000018ff057819 */ /* 0x000fe20000011437 */
[----:B------:R-:W-:Y:S01]  /*7520*/  IMAD R3, R6, R40, R3 ;  /* 0x0000002806037224 */ /* 0x000fe200078e0203 */
[----:B------:R-:W-:Y:S01]  /*7530*/  I2IP.S8.S32.SAT R63, R17, R16, R18 ;  /* 0x00000010113f7239 */ /* 0x000fe20000001412 */
[-C--:B------:R-:W-:Y:S01]  /*7540*/  IMAD R23, R44, R40.reuse, R23 ;  /* 0x000000282c177224 */ /* 0x080fe200078e0217 */
[----:B------:R-:W-:Y:S01]  /*7550*/  SHF.R.S32.HI R6, RZ, 0x18, R54 ;  /* 0x00000018ff067819 */ /* 0x000fe20000011436 */
[-C--:B------:R-:W-:Y:S01]  /*7560*/  IMAD R20, R4, R40.reuse, R20 ;  /* 0x0000002804147224 */ /* 0x080fe200078e0214 */
[----:B------:R-:W-:Y:S01]  /*7570*/  MOV R4, R53 ;  /* 0x0000003500047202 */ /* 0x000fe20000000f00 */
[----:B------:R1:W-:Y:S01]  /*7580*/  STS.128 [R69+UR44+0x3200], R60 ;  /* 0x0032003c45007988 */ /* 0x0003e20008000c2c */
[----:B------:R-:W-:Y:S01]  /*7590*/  IMAD R27, R38, R27, RZ ;  /* 0x0000001b261b7224 */ /* 0x000fe200078e02ff */
[----:B------:R-:W-:Y:S01]  /*75a0*/  I2IP.S8.S32.SAT R3, R23, R3, RZ ;  /* 0x0000000317037239 */ /* 0x000fe200000014ff */
[-C--:B------:R-:W-:Y:S01]  /*75b0*/  IMAD R21, R5, R40.reuse, R21 ;  /* 0x0000002805157224 */ /* 0x080fe200078e0215 */
[----:B------:R-:W-:Y:S01]  /*75c0*/  SHF.R.S32.HI R5, RZ, 0x18, R52 ;  /* 0x00000018ff057819 */ /* 0x000fe20000011434 */
[-C--:B------:R-:W-:Y:S01]  /*75d0*/  IMAD R22, R6, R40.reuse, R22 ;  /* 0x0000002806167224 */ /* 0x080fe200078e0216 */
[----:B------:R-:W-:Y:S01]  /*75e0*/  SHF.R.S32.HI R6, RZ, 0x18, R49 ;  /* 0x00000018ff067819 */ /* 0x000fe20000011431 */
[-C--:B------:R-:W-:Y:S02]  /*75f0*/  IMAD R27, R45, R40.reuse, R27 ;  /* 0x000000282d1b7224 */ /* 0x080fe400078e021b */
[-C--:B------:R-:W-:Y:S01]  /*7600*/  IMAD R24, R4, R40.reuse, R24 ;  /* 0x0000002804187224 */ /* 0x080fe200078e0218 */
[----:B------:R-:W-:Y:S01]  /*7610*/  SHF.R.S32.HI R4, RZ, 0x18, R51 ;  /* 0x00000018ff047819 */ /* 0x000fe20000011433 */
[----:B------:R-:W-:Y:S01]  /*7620*/  IMAD R25, R5, R40, R25 ;  /* 0x0000002805197224 */ /* 0x000fe200078e0219 */
[----:B------:R-:W-:Y:S01]  /*7630*/  MOV R5, R50 ;  /* 0x0000003200057202 */ /* 0x000fe20000000f00 */
[----:B------:R-:W-:Y:S02]  /*7640*/  IMAD R31, R38, R31, RZ ;  /* 0x0000001f261f7224 */ /* 0x000fe400078e02ff */
[----:B------:R-:W-:Y:S01]  /*7650*/  IMAD R26, R4, R40, R26 ;  /* 0x00000028041a7224 */ /* 0x000fe200078e021a */
[----:B------:R-:W-:Y:S01]  /*7660*/  I2IP.S8.S32.SAT R4, R2, R0, R3 ;  /* 0x0000000002047239 */ /* 0x000fe20000001403 */
[-C--:B------:R-:W-:Y:S02]  /*7670*/  IMAD R31, R46, R40.reuse, R31 ;  /* 0x000000282e1f7224 */ /* 0x080fe400078e021f */
[----:B------:R-:W-:Y:S01]  /*7680*/  IMAD R28, R5, R40, R28 ;  /* 0x00000028051c7224 */ /* 0x000fe200078e021c */
[----:B------:R-:W-:Y:S01]  /*7690*/  I2IP.S8.S32.SAT R5, R27, R22, RZ ;  /* 0x000000161b057239 */ /* 0x000fe200000014ff */
[----:B------:R-:W-:Y:S01]  /*76a0*/  IMAD R29, R6, R40, R29 ;  /* 0x00000028061d7224 */ /* 0x000fe200078e021d */
[----:B------:R-:W-:Y:S01]  /*76b0*/  I2IP.S8.S32.SAT R6, R31, R26, RZ ;  /* 0x0000001a1f067239 */ /* 0x000fe200000014ff */
[----:B------:R-:W-:Y:S01]  /*76c0*/  IMAD R35, R38, R35, RZ ;  /* 0x0000002326237224 */ /* 0x000fe200078e02ff */
[----:B------:R-:W-:Y:S01]  /*76d0*/  I2IP.S8.S32.SAT R5, R21, R20, R5 ;  /* 0x0000001415057239 */ /* 0x000fe20000001405 */
[----:B------:R-:W-:Y:S01]  /*76e0*/  IMAD R30, R7, R40, R30 ;  /* 0x00000028071e7224 */ /* 0x000fe200078e021e */
[----:B------:R-:W-:Y:S01]  /*76f0*/  I2IP.S8.S32.SAT R6, R25, R24, R6 ;  /* 0x0000001819067239 */ /* 0x000fe20000001406 */
[----:B------:R-:W-:Y:S05]  /*7700*/  IMAD R35, R47, R40, R35 ;  /* 0x000000282f237224 */ /* 0x000fea00078e0223 */
[----:B------:R-:W-:Y:S04]  /*7710*/  I2IP.S8.S32.SAT R7, R35, R30, RZ ;  /* 0x0000001e23077239 */ /* 0x000fe800000014ff */
[----:B------:R-:W-:Y:S05]  /*7720*/  I2IP.S8.S32.SAT R7, R29, R28, R7 ;  /* 0x0000001c1d077239 */ /* 0x000fea0000001407 */
        /* <DEDUP_REMOVED lines=10> */
[----:B------:R-:W-:Y:S02]  /*77d0*/  UIADD3 UR9, UPT, UPT, UR49, 0x40, URZ ;  /* 0x0000004031097890 */ /* 0x000fe4000fffe0ff */
[----:B------:R-:W-:Y:S01]  /*77e0*/  UIADD3 UR8, UPT, UPT, UR44, 0x3200, URZ ;  /* 0x000032002c087890 */ /* 0x000fe2000fffe0ff */
[----:B------:R-:W-:Y:S01]  /*77f0*/  UMOV UR10, UR50 ;  /* 0x00000032000a7c82 */ /* 0x000fe20008000000 */
[----:B------:R-:W-:Y:S01]  /*7800*/  UMOV UR11, UR36 ;  /* 0x00000024000b7c82 */ /* 0x000fe20008000000 */
[----:B--2---:R-:W-:Y:S04]  /*7810*/  UIADD3 UR4, UP0, UPT, UR6, 0x680, URZ ;  /* 0x0000068006047890 */ /* 0x004fe8000ff1e0ff */
[----:B------:R-:W-:Y:S09]  /*7820*/  UIADD3.X UR5, UPT, UPT, URZ, UR7, URZ, UP0, !UPT ;  /* 0x00000007ff057290 */ /* 0x000ff200087fe4ff */
[----:B------:R2:W-:Y:S01]  /*7830*/  UTMASTG.3D [UR8], [UR4] ;  /* 0x00000008040073b5 */ /* 0x0005e20008010000 */
[----:B------:R0:W-:Y:S01]  /*7840*/  UTMACMDFLUSH ;  /* 0x00000000000079b7 */ /* 0x0001e20000000000 */
[----:B--2---:R-:W-:Y:S04]  /*7850*/  DEPBAR.LE SB0, 0x1 ;  /* 0x000080400000791a */ /* 0x004fe80000000000 */
.L_x_111:
[----:B------:R-:W-:Y:S05]  /*7860*/  BSYNC.RECONVERGENT B0 ;  /* 0x0000000000007941 */ /* 0x000fea0003800200 */
.L_x_110:
[----:B------:R-:W-:Y:S01]  /*7870*/  R2UR UR4, R76 ;  /* 0x000000004c0472ca */ /* 0x000fe200000e0000 */
[----:B------:R-:W-:Y:S01]  /*7880*/  BAR.SYNC.DEFER_BLOCKING 0x1, 0x80 ;  /* 0x0042000000007b1d */ /* 0x000fe20000010000 */
[----:B------:R-:W-:Y:S01]  /*7890*/  ISETP.NE.AND P0, PT, R78, 0x2, PT ;  /* 0x000000024e00780c */ /* 0x000fe20003f05270 */
[----:B------:R-:W-:Y:S01]  /*78a0*/  UISETP.NE.AND UP0, UPT, UR46, URZ, UPT ;  /* 0x000000ff2e00728c */ /* 0x000fe2000bf05270 */
[----:B------:R-:W-:Y:S01]  /*78b0*/  ISETP.NE.AND P1, PT, R36, 0x4, PT ;  /* 0x000000042400780c */ /* 0x000fe20003f25270 */
[----:B------:R-:W-:Y:S01]  /*78c0*/  UIADD3 UR16, UPT, UPT, UR38, UR63, URZ ;  /* 0x0000003f26107290 */ /* 0x000fe2000fffe0ff */
[----:B------:R-:W-:Y:S02]  /*78d0*/  SEL R2, RZ, 0x1, P0 ;  /* 0x00000001ff027807 */ /* 0x000fe40000000000 */
[----:B------:R-:W-:Y:S02]  /*78e0*/  SEL R0, RZ, 0x1, P1 ;  /* 0x00000001ff007807 */ /* 0x000fe40000800000 */
[----:B------:R-:W-:Y:S02]  /*78f0*/  LOP3.LUT R82, R82, R2, RZ, 0x3c, !PT ;  /* 0x0000000252527212 */ /* 0x000fe400078e3cff */
[----:B------:R-:W-:Y:S01]  /*7900*/  LOP3.LUT R83, R83, R0, RZ, 0x3c, !PT ;  /* 0x0000000053537212 */ /* 0x000fe200078e3cff */
[----:B------:R-:W-:Y:S01]  /*7910*/  UIADD3 UR20, UPT, UPT, UR37, UR4, URZ ;  /* 0x0000000425147290 */ /* 0x000fe2000fffe0ff */
[----:B------:R-:W-:Y:S02]  /*7920*/  SEL R78, R78, RZ, P0 ;  /* 0x000000ff4e4e7207 */ /* 0x000fe40000000000 */
[----:B------:R-:W-:Y:S01]  /*7930*/  SEL R36, R36, RZ, P1 ;  /* 0x000000ff24247207 */ /* 0x000fe20000800000 */
[----:B------:R-:W-:Y:S01]  /*7940*/  UMOV UR36, UR59 ;  /* 0x0000003b00247c82 */ /* 0x000fe20008000000 */
[----:B------:R-:W-:Y:S07]  /*7950*/  BRA.U UP0, `(.L_x_112) ;  /* 0xffffffd500787547 */ /* 0x000fee000b83ffff */
[----:B------:R-:W-:Y:S05]  /*7960*/  EXIT ;  /* 0x000000000000794d */ /* 0x000fea0003800000 */
.L_x_24:
[----:B--2---:R2:W3:Y:S02]  /*7970*/  SYNCS.PHASECHK.TRANS64.TRYWAIT P0, [R0+URZ+0xf0], R2 ;  /* 0x0000f002000075a7 */ /* 0x0044e400080011ff */
[----:B---3--:R-:W-:Y:S05]  /*7980*/  @!P0 NANOSLEEP.SYNCS 0x989680 ;  /* 0x009896800000895d */ /* 0x008fea0003900000 */
[----:B------:R-:W3:Y:S02]  /*7990*/  @!P0 SYNCS.PHASECHK.TRANS64 P0, [R0+URZ+0xf0], R2 ;  /* 0x0000f002000085a7 */ /* 0x000ee400080010ff */
[----:B---3--:R-:W-:Y:S05]  /*79a0*/  @!P0 BRA `(.L_x_24) ;  /* 0xfffffffc00f08947 */ /* 0x008fea000383ffff */
[----:B------:R-:W-:Y:S05]  /*79b0*/  BRA `(.L_x_113) ;  /* 0xffffffa000047947 */ /* 0x000fea000383ffff */
.L_x_27:
[----:B-1----:R-:W-:-:S07]  /*79c0*/  MOV R0, UR33 ;  /* 0x0000002100007c02 */ /* 0x002fce0008000f00 */
.L_x_114:
[----:B-1----:R1:W2:Y:S02]  /*79d0*/  SYNCS.PHASECHK.TRANS64.TRYWAIT P0, [R0+URZ+0x28], R3 ;  /* 0x00002803000075a7 */ /* 0x0022a400080011ff */
[----:B--2---:R-:W-:Y:S05]  /*79e0*/  @!P0 NANOSLEEP.SYNCS 0x989680 ;  /* 0x009896800000895d */ /* 0x004fea0003900000 */
[----:B------:R-:W2:Y:S02]  /*79f0*/  @!P0 SYNCS.PHASECHK.TRANS64 P0, [R0+URZ+0x28], R3 ;  /* 0x00002803000085a7 */ /* 0x000ea400080010ff */
[----:B--2---:R-:W-:Y:S05]  /*7a00*/  @!P0 BRA `(.L_x_114) ;  /* 0xfffffffc00f08947 */ /* 0x004fea000383ffff */
[----:B------:R-:W-:Y:S05]  /*7a10*/  BRA `(.L_x_26) ;  /* 0xffffffa000507947 */ /* 0x000fea000383ffff */
.L_x_34:
[----:B-1----:R-:W-:-:S07]  /*7a20*/  MOV R0, UR17 ;  /* 0x0000001100007c02 */ /* 0x002fce0008000f00 */
.L_x_115:
[----:B-1----:R1:W2:Y:S02]  /*7a30*/  SYNCS.PHASECHK.TRANS64.TRYWAIT P0, [R0+URZ+0x28], R3 ;  /* 0x00002803000075a7 */ /* 0x0022a400080011ff */
[----:B--2---:R-:W-:Y:S05]  /*7a40*/  @!P0 NANOSLEEP.SYNCS 0x989680 ;  /* 0x009896800000895d */ /* 0x004fea0003900000 */
[----:B------:R-:W2:Y:S02]  /*7a50*/  @!P0 SYNCS.PHASECHK.TRANS64 P0, [R0+URZ+0x28], R3 ;  /* 0x00002803000085a7 */ /* 0x000ea400080010ff */
[----:B--2---:R-:W-:Y:S05]  /*7a60*/  @!P0 BRA `(.L_x_115) ;  /* 0xfffffffc00f08947 */ /* 0x004fea000383ffff */
[----:B------:R-:W-:Y:S05]  /*7a70*/  BRA `(.L_x_33) ;  /* 0xffffffa400107947 */ /* 0x000fea000383ffff */
.L_x_39:
[----:B-1----:R1:W2:Y:S02]  /*7a80*/  SYNCS.PHASECHK.TRANS64.TRYWAIT P0, [R3+URZ+0x80], R0 ;  /* 0x00008000030075a7 */ /* 0x0022a400080011ff */
[----:B--2---:R-:W-:Y:S05]  /*7a90*/  @!P0 NANOSLEEP.SYNCS 0x989680 ;  /* 0x009896800000895d */ /* 0x004fea0003900000 */
[----:B------:R-:W2:Y:S02]  /*7aa0*/  @!P0 SYNCS.PHASECHK.TRANS64 P0, [R3+URZ+0x80], R0 ;  /* 0x00008000030085a7 */ /* 0x000ea400080010ff */
[----:B--2---:R-:W-:Y:S05]  /*7ab0*/  @!P0 BRA `(.L_x_39) ;  /* 0xfffffffc00f08947 */ /* 0x004fea000383ffff */
[----:B------:R-:W-:Y:S05]  /*7ac0*/  BRA `(.L_x_116) ;  /* 0xffffffa400b87947 */ /* 0x000fea000383ffff */
.L_x_43:
[----:B------:R-:W-:-:S07]  /*7ad0*/  MOV R0, UR4 ;  /* 0x0000000400007c02 */ /* 0x000fce0008000f00 */
.L_x_117:
[----:B-1----:R1:W2:Y:S02]  /*7ae0*/  SYNCS.PHASECHK.TRANS64.TRYWAIT P0, [R0+URZ], R2 ;  /* 0x00000002000075a7 */ /* 0x0022a400080011ff */
[----:B--2---:R-:W-:Y:S05]  /*7af0*/  @!P0 NANOSLEEP.SYNCS 0x989680 ;  /* 0x009896800000895d */ /* 0x004fea0003900000 */
[----:B------:R-:W2:Y:S02]  /*7b00*/  @!P0 SYNCS.PHASECHK.TRANS64 P0, [R0+URZ], R2 ;  /* 0x00000002000085a7 */ /* 0x000ea400080010ff */
[----:B--2---:R-:W-:Y:S05]  /*7b10*/  @!P0 BRA `(.L_x_117) ;  /* 0xfffffffc00f08947 */ /* 0x004fea000383ffff */
[----:B------:R-:W-:Y:S05]  /*7b20*/  BRA `(.L_x_118) ;  /* 0xffffffac00607947 */ /* 0x000fea000383ffff */
.L_x_44:
[----:B------:R-:W-:-:S07]  /*7b30*/  MOV R0, UR5 ;  /* 0x0000000500007c02 */ /* 0x000fce0008000f00 */
.L_x_119:
[----:B-1----:R1:W2:Y:S02]  /*7b40*/  SYNCS.PHASECHK.TRANS64.TRYWAIT P0, [R0+URZ], R3 ;  /* 0x00000003000075a7 */ /* 0x0022a400080011ff */
[----:B--2---:R-:W-:Y:S05]  /*7b50*/  @!P0 NANOSLEEP.SYNCS 0x989680 ;  /* 0x009896800000895d */ /* 0x004fea0003900000 */
[----:B------:R-:W2:Y:S02]  /*7b60*/  @!P0 SYNCS.PHASECHK.TRANS64 P0, [R0+URZ], R3 ;  /* 0x00000003000085a7 */ /* 0x000ea400080010ff */
[----:B--2---:R-:W-:Y:S05]  /*7b70*/  @!P0 BRA `(.L_x_119) ;  /* 0xfffffffc00f08947 */ /* 0x004fea000383ffff */
[----:B------:R-:W-:Y:S05]  /*7b80*/  BRA `(.L_x_120) ;  /* 0xffffffac006c7947 */ /* 0x000fea000383ffff */
.L_x_45:
[----:B------:R-:W-:-:S07]  /*7b90*/  MOV R0, UR5 ;  /* 0x0000000500007c02 */ /* 0x000fce0008000f00 */
.L_x_121:
[----:B-1----:R1:W2:Y:S02]  /*7ba0*/  SYNCS.PHASECHK.TRANS64.TRYWAIT P0, [R0+URZ], R3 ;  /* 0x00000003000075a7 */ /* 0x0022a400080011ff */
[----:B--2---:R-:W-:Y:S05]  /*7bb0*/  @!P0 NANOSLEEP.SYNCS 0x989680 ;  /* 0x009896800000895d */ /* 0x004fea0003900000 */
[----:B------:R-:W2:Y:S02]  /*7bc0*/  @!P0 SYNCS.PHASECHK.TRANS64 P0, [R0+URZ], R3 ;  /* 0x00000003000085a7 */ /* 0x000ea400080010ff */
[----:B--2---:R-:W-:Y:S05]  /*7bd0*/  @!P0 BRA `(.L_x_121) ;  /* 0xfffffffc00f08947 */ /* 0x004fea000383ffff */
[----:B------:R-:W-:Y:S05]  /*7be0*/  BRA `(.L_x_122) ;  /* 0xffffffac00787947 */ /* 0x000fea000383ffff */
.L_x_46:
[----:B------:R-:W-:-:S07]  /*7bf0*/  MOV R0, UR5 ;  /* 0x0000000500007c02 */ /* 0x000fce0008000f00 */
.L_x_123:
[----:B-1----:R1:W2:Y:S02]  /*7c00*/  SYNCS.PHASECHK.TRANS64.TRYWAIT P0, [R0+URZ], R3 ;  /* 0x00000003000075a7 */ /* 0x0022a400080011ff */
[----:B--2---:R-:W-:Y:S05]  /*7c10*/  @!P0 NANOSLEEP.SYNCS 0x989680 ;  /* 0x009896800000895d */ /* 0x004fea0003900000 */
[----:B------:R-:W2:Y:S02]  /*7c20*/  @!P0 SYNCS.PHASECHK.TRANS64 P0, [R0+URZ], R3 ;  /* 0x00000003000085a7 */ /* 0x000ea400080010ff */
[----:B--2---:R-:W-:Y:S05]  /*7c30*/  @!P0 BRA `(.L_x_123) ;  /* 0xfffffffc00f08947 */ /* 0x004fea000383ffff */
[----:B------:R-:W-:Y:S05]  /*7c40*/  BRA `(.L_x_124) ;  /* 0xffffffac00847947 */ /* 0x000fea000383ffff */
.L_x_49:
[----:B--2---:R2:W3:Y:S02]  /*7c50*/  SYNCS.PHASECHK.TRANS64.TRYWAIT P0, [R2+URZ+0xe0], R4 ;  /* 0x0000e004020075a7 */ /* 0x0044e400080011ff */
[----:B---3--:R-:W-:Y:S05]  /*7c60*/  @!P0 NANOSLEEP.SYNCS 0x989680 ;  /* 0x009896800000895d */ /* 0x008fea0003900000 */
[----:B------:R-:W3:Y:S02]  /*7c70*/  @!P0 SYNCS.PHASECHK.TRANS64 P0, [R2+URZ+0xe0], R4 ;  /* 0x0000e004020085a7 */ /* 0x000ee400080010ff */
[----:B---3--:R-:W-:Y:S05]  /*7c80*/  @!P0 BRA `(.L_x_49) ;  /* 0xfffffffc00f08947 */ /* 0x008fea000383ffff */
[----:B------:R-:W-:Y:S05]  /*7c90*/  BRA `(.L_x_125) ;  /* 0xffffffac00e07947 */ /* 0x000fea000383ffff */
.L_x_50:
[----:B------:R-:W-:-:S07]  /*7ca0*/  MOV R2, UR4 ;  /* 0x0000000400027c02 */ /* 0x000fce0008000f00 */
.L_x_126:
[----:B--2---:R2:W3:Y:S02]  /*7cb0*/  SYNCS.PHASECHK.TRANS64.TRYWAIT P0, [R2+URZ+0x90], R5 ;  /* 0x00009005020075a7 */ /* 0x0044e400080011ff */
[----:B---3--:R-:W-:Y:S05]  /*7cc0*/  @!P0 NANOSLEEP.SYNCS 0x989680 ;  /* 0x009896800000895d */ /* 0x008fea0003900000 */
[----:B------:R-:W3:Y:S02]  /*7cd0*/  @!P0 SYNCS.PHASECHK.TRANS64 P0, [R2+URZ+0x90], R5 ;  /* 0x00009005020085a7 */ /* 0x000ee400080010ff */
[----:B---3--:R-:W-:Y:S05]  /*7ce0*/  @!P0 BRA `(.L_x_126) ;  /* 0xfffffffc00f08947 */ /* 0x008fea000383ffff */
[----:B------:R-:W-:Y:S05]  /*7cf0*/  BRA `(.L_x_127) ;  /* 0xffffffac00f07947 */ /* 0x000fea000383ffff */
.L_x_51:
[----:B--2---:R2:W3:Y:S02]  /*7d00*/  SYNCS.PHASECHK.TRANS64.TRYWAIT P1, [R2+URZ+0x80], R4 ;  /* 0x00008004020075a7 */ /* 0x0044e400080211ff */
[----:B---3--:R-:W-:Y:S05]  /*7d10*/  @!P1 NANOSLEEP.SYNCS 0x989680 ;  /* 0x009896800000995d */ /* 0x008fea0003900000 */
[----:B------:R-:W3:Y:S02]  /*7d20*/  @!P1 SYNCS.PHASECHK.TRANS64 P1, [R2+URZ+0x80], R4 ;  /* 0x00008004020095a7 */ /* 0x000ee400080210ff */
[----:B---3--:R-:W-:Y:S05]  /*7d30*/  @!P1 BRA `(.L_x_51) ;  /* 0xfffffffc00f09947 */ /* 0x008fea000383ffff */
[----:B------:R-:W-:Y:S05]  /*7d40*/  BRA `(.L_x_128) ;  /* 0xffffffb000207947 */ /* 0x000fea000383ffff */
.L_x_54:
[----:B------:R-:W-:-:S07]  /*7d50*/  MOV R0, UR4 ;  /* 0x0000000400007c02 */ /* 0x000fce0008000f00 */
.L_x_129:
[----:B--2---:R2:W3:Y:S02]  /*7d60*/  SYNCS.PHASECHK.TRANS64.TRYWAIT P0, [R0+URZ+0x90], R2 ;  /* 0x00009002000075a7 */ /* 0x0044e400080011ff */
[----:B---3--:R-:W-:Y:S05]  /*7d70*/  @!P0 NANOSLEEP.SYNCS 0x989680 ;  /* 0x009896800000895d */ /* 0x008fea0003900000 */
[----:B------:R-:W3:Y:S02]  /*7d80*/  @!P0 SYNCS.PHASECHK.TRANS64 P0, [R0+URZ+0x90], R2 ;  /* 0x00009002000085a7 */ /* 0x000ee400080010ff */
[----:B---3--:R-:W-:Y:S05]  /*7d90*/  @!P0 BRA `(.L_x_129) ;  /* 0xfffffffc00f08947 */ /* 0x008fea000383ffff */
[----:B------:R-:W-:Y:S05]  /*7da0*/  BRA `(.L_x_53) ;  /* 0xffffffb000747947 */ /* 0x000fea000383ffff */
.L_x_61:
[----:B-1----:R1:W2:Y:S02]  /*7db0*/  SYNCS.PHASECHK.TRANS64.TRYWAIT P1, [R0+URZ+0x80], R2 ;  /* 0x00008002000075a7 */ /* 0x0022a400080211ff */
[----:B--2---:R-:W-:Y:S05]  /*7dc0*/  @!P1 NANOSLEEP.SYNCS 0x989680 ;  /* 0x009896800000995d */ /* 0x004fea0003900000 */
[----:B------:R-:W2:Y:S02]  /*7dd0*/  @!P1 SYNCS.PHASECHK.TRANS64 P1, [R0+URZ+0x80], R2 ;  /* 0x00008002000095a7 */ /* 0x000ea400080210ff */
[----:B--2---:R-:W-:Y:S05]  /*7de0*/  @!P1 BRA `(.L_x_61) ;  /* 0xfffffffc00f09947 */ /* 0x004fea000383ffff */
[----:B------:R-:W-:Y:S05]  /*7df0*/  BRA `(.L_x_130) ;  /* 0xffffffb400d07947 */ /* 0x000fea000383ffff */
.L_x_62:
[----:B------:R-:W-:-:S07]  /*7e00*/  MOV R2, UR19 ;  /* 0x0000001300027c02 */ /* 0x000fce0008000f00 */
.L_x_131:
[----:B-1----:R1:W2:Y:S02]  /*7e10*/  SYNCS.PHASECHK.TRANS64.TRYWAIT P0, [R2+URZ+0xc0], R0 ;  /* 0x0000c000020075a7 */ /* 0x0022a400080011ff */
[----:B--2---:R-:W-:Y:S05]  /*7e20*/  @!P0 NANOSLEEP.SYNCS 0x989680 ;  /* 0x009896800000895d */ /* 0x004fea0003900000 */
[----:B------:R-:W2:Y:S02]  /*7e30*/  @!P0 SYNCS.PHASECHK.TRANS64 P0, [R2+URZ+0xc0], R0 ;  /* 0x0000c000020085a7 */ /* 0x000ea400080010ff */
[----:B--2---:R-:W-:Y:S05]  /*7e40*/  @!P0 BRA `(.L_x_131) ;  /* 0xfffffffc00f08947 */ /* 0x004fea000383ffff */
[----:B------:R-:W-:Y:S05]  /*7e50*/  BRA `(.L_x_132) ;  /* 0xffffffb800047947 */ /* 0x000fea000383ffff */
.L_x_65:
[----:B------:R-:W-:Y:S07]  /*7e60*/  MOV R0, UR6 ;  /* 0x0000000600007c02 */ /* 0x000fee0008000f00 */
.L_x_133:
[----:B-1----:R1:W2:Y:S02]  /*7e70*/  SYNCS.PHASECHK.TRANS64.TRYWAIT P0, [R0+URZ], R2 ;  /* 0x00000002000075a7 */ /* 0x0022a400080011ff */
[----:B--2---:R-:W-:Y:S05]  /*7e80*/  @!P0 NANOSLEEP.SYNCS 0x989680 ;  /* 0x009896800000895d */ /* 0x004fea0003900000 */
[----:B------:R-:W2:Y:S02]  /*7e90*/  @!P0 SYNCS.PHASECHK.TRANS64 P0, [R0+URZ], R2 ;  /* 0x00000002000085a7 */ /* 0x000ea400080010ff */
[----:B--2---:R-:W-:Y:S05]  /*7ea0*/  @!P0 BRA `(.L_x_133) ;  /* 0xfffffffc00f08947 */ /* 0x004fea000383ffff */
[----:B------:R-:W-:Y:S05]  /*7eb0*/  BRA `(.L_x_64) ;  /* 0xffffffb8003c7947 */ /* 0x000fea000383ffff */
.L_x_68:
[----:B------:R-:W-:-:S07]  /*7ec0*/  MOV R0, UR4 ;  /* 0x0000000400007c02 */ /* 0x000fce0008000f00 */
.L_x_134:
[----:B--2---:R2:W4:Y:S02]  /*7ed0*/  SYNCS.PHASECHK.TRANS64.TRYWAIT P0, [R0+URZ], R2 ;  /* 0x00000002000075a7 */ /* 0x00452400080011ff */
[----:B----4-:R-:W-:Y:S05]  /*7ee0*/  @!P0 NANOSLEEP.SYNCS 0x989680 ;  /* 0x009896800000895d */ /* 0x010fea0003900000 */
[----:B------:R-:W4:Y:S02]  /*7ef0*/  @!P0 SYNCS.PHASECHK.TRANS64 P0, [R0+URZ], R2 ;  /* 0x00000002000085a7 */ /* 0x000f2400080010ff */
[----:B----4-:R-:W-:Y:S05]  /*7f00*/  @!P0 BRA `(.L_x_134) ;  /* 0xfffffffc00f08947 */ /* 0x010fea000383ffff */
[----:B------:R-:W-:Y:S05]  /*7f10*/  BRA `(.L_x_135) ;  /* 0xffffffb800dc7947 */ /* 0x000fea000383ffff */
.L_x_69:
[----:B------:R-:W-:-:S07]  /*7f20*/  MOV R0, UR5 ;  /* 0x0000000500007c02 */ /* 0x000fce0008000f00 */
.L_x_136:
[----:B-1----:R1:W2:Y:S02]  /*7f30*/  SYNCS.PHASECHK.TRANS64.TRYWAIT P0, [R0+URZ], R3 ;  /* 0x00000003000075a7 */ /* 0x0022a400080011ff */
[----:B--2---:R-:W-:Y:S05]  /*7f40*/  @!P0 NANOSLEEP.SYNCS 0x989680 ;  /* 0x009896800000895d */ /* 0x004fea0003900000 */
[----:B------:R-:W2:Y:S02]  /*7f50*/  @!P0 SYNCS.PHASECHK.TRANS64 P0, [R0+URZ], R3 ;  /* 0x00000003000085a7 */ /* 0x000ea400080010ff */
[----:B--2---:R-:W-:Y:S05]  /*7f60*/  @!P0 BRA `(.L_x_136) ;  /* 0xfffffffc00f08947 */ /* 0x004fea000383ffff */
[----:B------:R-:W-:Y:S05]  /*7f70*/  BRA `(.L_x_137) ;  /* 0xffffffb800e87947 */ /* 0x000fea000383ffff */
.L_x_70:
[----:B------:R-:W-:-:S07]  /*7f80*/  MOV R0, UR5 ;  /* 0x0000000500007c02 */ /* 0x000fce0008000f00 */
.L_x_138:
[----:B-1----:R1:W2:Y:S02]  /*7f90*/  SYNCS.PHASECHK.TRANS64.TRYWAIT P0, [R0+URZ], R3 ;  /* 0x00000003000075a7 */ /* 0x0022a400080011ff */
[----:B--2---:R-:W-:Y:S05]  /*7fa0*/  @!P0 NANOSLEEP.SYNCS 0x989680 ;  /* 0x009896800000895d */ /* 0x004fea0003900000 */
[----:B------:R-:W2:Y:S02]  /*7fb0*/  @!P0 SYNCS.PHASECHK.TRANS64 P0, [R0+URZ], R3 ;  /* 0x00000003000085a7 */ /* 0x000ea400080010ff */
[----:B--2---:R-:W-:Y:S05]  /*7fc0*/  @!P0 BRA `(.L_x_138) ;  /* 0xfffffffc00f08947 */ /* 0x004fea000383ffff */
[----:B------:R-:W-:Y:S05]  /*7fd0*/  BRA `(.L_x_139) ;  /* 0xffffffb800f47947 */ /* 0x000fea000383ffff */
.L_x_71:
[----:B-1----:R-:W-:-:S07]  /*7fe0*/  MOV R0, UR4 ;  /* 0x0000000400007c02 */ /* 0x002fce0008000f00 */
.L_x_140:
[----:B-1----:R1:W2:Y:S02]  /*7ff0*/  SYNCS.PHASECHK.TRANS64.TRYWAIT P0, [R0+URZ], R2 ;  /* 0x00000002000075a7 */ /* 0x0022a400080011ff */
[----:B--2---:R-:W-:Y:S05]  /*8000*/  @!P0 NANOSLEEP.SYNCS 0x989680 ;  /* 0x009896800000895d */ /* 0x004fea0003900000 */
[----:B------:R-:W2:Y:S02]  /*8010*/  @!P0 SYNCS.PHASECHK.TRANS64 P0, [R0+URZ], R2 ;  /* 0x00000002000085a7 */ /* 0x000ea400080010ff */
[----:B--2---:R-:W-:Y:S05]  /*8020*/  @!P0 BRA `(.L_x_140) ;  /* 0xfffffffc00f08947 */ /* 0x004fea000383ffff */
[----:B------:R-:W-:Y:S05]  /*8030*/  BRA `(.L_x_141) ;  /* 0xffffffbc00007947 */ /* 0x000fea000383ffff */
.L_x_76:
[----:B---3--:R3:W4:Y:S02]  /*8040*/  SYNCS.PHASECHK.TRANS64.TRYWAIT P0, [R12+URZ+0x80], R0 ;  /* 0x000080000c0075a7 */ /* 0x00872400080011ff */
[----:B----4-:R-:W-:Y:S05]  /*8050*/  @!P0 NANOSLEEP.SYNCS 0x989680 ;  /* 0x009896800000895d */ /* 0x010fea0003900000 */
[----:B------:R-:W4:Y:S02]  /*8060*/  @!P0 SYNCS.PHASECHK.TRANS64 P0, [R12+URZ+0x80], R0 ;  /* 0x000080000c0085a7 */ /* 0x000f2400080010ff */
[----:B----4-:R-:W-:Y:S05]  /*8070*/  @!P0 BRA `(.L_x_76) ;  /* 0xfffffffc00f08947 */ /* 0x010fea000383ffff */
[----:B------:R-:W-:Y:S05]  /*8080*/  BRA `(.L_x_142) ;  /* 0xffffffc000187947 */ /* 0x000fea000383ffff */
.L_x_79:
[----:B-1----:R-:W-:Y:S07]  /*8090*/  MOV R0, UR21 ;  /* 0x0000001500007c02 */ /* 0x002fee0008000f00 */
.L_x_143:
[----:B-1----:R1:W3:Y:S02]  /*80a0*/  SYNCS.PHASECHK.TRANS64.TRYWAIT P2, [R0+URZ+0x78], R6 ;  /* 0x00007806000075a7 */ /* 0x0022e400080411ff */
[----:B---3--:R-:W-:Y:S05]  /*80b0*/  @!P2 NANOSLEEP.SYNCS 0x989680 ;  /* 0x009896800000a95d */ /* 0x008fea0003900000 */
[----:B------:R-:W3:Y:S02]  /*80c0*/  @!P2 SYNCS.PHASECHK.TRANS64 P2, [R0+URZ+0x78], R6 ;  /* 0x000078060000a5a7 */ /* 0x000ee400080410ff */
[----:B---3--:R-:W-:Y:S05]  /*80d0*/  @!P2 BRA `(.L_x_143) ;  /* 0xfffffffc00f0a947 */ /* 0x008fea000383ffff */
[----:B------:R-:W-:Y:S05]  /*80e0*/  BRA `(.L_x_78) ;  /* 0xffffffc400807947 */ /* 0x000fea000383ffff */
.L_x_82:
[----:B------:R-:W-:Y:S07]  /*80f0*/  MOV R0, UR21 ;  /* 0x0000001500007c02 */ /* 0x000fee0008000f00 */
.L_x_144:
[----:B-1----:R1:W3:Y:S02]  /*8100*/  SYNCS.PHASECHK.TRANS64.TRYWAIT P0, [R0+URZ+0x60], R9 ;  /* 0x00006009000075a7 */ /* 0x0022e400080011ff */
[----:B---3--:R-:W-:Y:S05]  /*8110*/  @!P0 NANOSLEEP.SYNCS 0x989680 ;  /* 0x009896800000895d */ /* 0x008fea0003900000 */
[----:B------:R-:W3:Y:S02]  /*8120*/  @!P0 SYNCS.PHASECHK.TRANS64 P0, [R0+URZ+0x60], R9 ;  /* 0x00006009000085a7 */ /* 0x000ee400080010ff */
[----:B---3--:R-:W-:Y:S05]  /*8130*/  @!P0 BRA `(.L_x_144) ;  /* 0xfffffffc00f08947 */ /* 0x008fea000383ffff */
[----:B------:R-:W-:Y:S05]  /*8140*/  BRA `(.L_x_145) ;  /* 0xffffffc400dc7947 */ /* 0x000fea000383ffff */
.L_x_83:
[----:B------:R-:W-:Y:S07]  /*8150*/  MOV R0, UR21 ;  /* 0x0000001500007c02 */ /* 0x000fee0008000f00 */
.L_x_146:
[----:B-1----:R1:W3:Y:S02]  /*8160*/  SYNCS.PHASECHK.TRANS64.TRYWAIT P0, [R0+URZ+0x68], R9 ;  /* 0x00006809000075a7 */ /* 0x0022e400080011ff */
[----:B---3--:R-:W-:Y:S05]  /*8170*/  @!P0 NANOSLEEP.SYNCS 0x989680 ;  /* 0x009896800000895d */ /* 0x008fea0003900000 */
[----:B------:R-:W3:Y:S02]  /*8180*/  @!P0 SYNCS.PHASECHK.TRANS64 P0, [R0+URZ+0x68], R9 ;  /* 0x00006809000085a7 */ /* 0x000ee400080010ff */
[----:B---3--:R-:W-:Y:S05]  /*8190*/  @!P0 BRA `(.L_x_146) ;  /* 0xfffffffc00f08947 */ /* 0x008fea000383ffff */
[----:B------:R-:W-:Y:S05]  /*81a0*/  BRA `(.L_x_147) ;  /* 0xffffffc800187947 */ /* 0x000fea000383ffff */
.L_x_85:
[----:B------:R-:W-:-:S07]  /*81b0*/  MOV R0, UR21 ;  /* 0x0000001500007c02 */ /* 0x000fce0008000f00 */
.L_x_148:
[----:B-1----:R1:W4:Y:S02]  /*81c0*/  SYNCS.PHASECHK.TRANS64.TRYWAIT P0, [R0+URZ+0x60], R2 ;  /* 0x00006002000075a7 */ /* 0x00232400080011ff */
[----:B----4-:R-:W-:Y:S05]  /*81d0*/  @!P0 NANOSLEEP.SYNCS 0x989680 ;  /* 0x009896800000895d */ /* 0x010fea0003900000 */
[----:B------:R-:W4:Y:S02]  /*81e0*/  @!P0 SYNCS.PHASECHK.TRANS64 P0, [R0+URZ+0x60], R2 ;  /* 0x00006002000085a7 */ /* 0x000f2400080010ff */
[----:B----4-:R-:W-:Y:S05]  /*81f0*/  @!P0 BRA `(.L_x_148) ;  /* 0xfffffffc00f08947 */ /* 0x010fea000383ffff */
[----:B------:R-:W-:Y:S05]  /*8200*/  BRA `(.L_x_149) ;  /* 0xffffffc8008c7947 */ /* 0x000fea000383ffff */
.L_x_87:
[----:B-1----:R1:W2:Y:S02]  /*8210*/  SYNCS.PHASECHK.TRANS64.TRYWAIT P0, [R3+URZ+0x80], R0 ;  /* 0x00008000030075a7 */ /* 0x0022a400080011ff */
[----:B--2---:R-:W-:Y:S05]  /*8220*/  @!P0 NANOSLEEP.SYNCS 0x989680 ;  /* 0x009896800000895d */ /* 0x004fea0003900000 */
[----:B------:R-:W2:Y:S02]  /*8230*/  @!P0 SYNCS.PHASECHK.TRANS64 P0, [R3+URZ+0x80], R0 ;  /* 0x00008000030085a7 */ /* 0x000ea400080010ff */
[----:B--2---:R-:W-:Y:S05]  /*8240*/  @!P0 BRA `(.L_x_87) ;  /* 0xfffffffc00f08947 */ /* 0x004fea000383ffff */
[----:B------:R-:W-:Y:S05]  /*8250*/  BRA `(.L_x_150) ;  /* 0xffffffcc004c7947 */ /* 0x000fea000383ffff */
.L_x_98:
[----:B-1----:R1:W2:Y:S02]  /*8260*/  SYNCS.PHASECHK.TRANS64.TRYWAIT P1, [R3+URZ+0x50], R0 ;  /* 0x00005000030075a7 */ /* 0x0022a400080211ff */
[----:B--2---:R-:W-:Y:S05]  /*8270*/  @!P1 NANOSLEEP.SYNCS 0x989680 ;  /* 0x009896800000995d */ /* 0x004fea0003900000 */
[----:B------:R-:W2:Y:S02]  /*8280*/  @!P1 SYNCS.PHASECHK.TRANS64 P1, [R3+URZ+0x50], R0 ;  /* 0x00005000030095a7 */ /* 0x000ea400080210ff */
[----:B--2---:R-:W-:Y:S05]  /*8290*/  @!P1 BRA `(.L_x_98) ;  /* 0xfffffffc00f09947 */ /* 0x004fea000383ffff */
[----:B------:R-:W-:Y:S05]  /*82a0*/  BRA `(.L_x_97) ;  /* 0xffffffd800bc7947 */ /* 0x000fea000383ffff */
.L_x_100:
[----:B-1----:R1:W2:Y:S02]  /*82b0*/  SYNCS.PHASECHK.TRANS64.TRYWAIT P0, [R43+URZ+0xa0], R4 ;  /* 0x0000a0042b0075a7 */ /* 0x0022a400080011ff */
[----:B--2---:R-:W-:Y:S05]  /*82c0*/  @!P0 NANOSLEEP.SYNCS 0x989680 ;  /* 0x009896800000895d */ /* 0x004fea0003900000 */
[----:B------:R-:W2:Y:S02]  /*82d0*/  @!P0 SYNCS.PHASECHK.TRANS64 P0, [R43+URZ+0xa0], R4 ;  /* 0x0000a0042b0085a7 */ /* 0x000ea400080010ff */
[----:B--2---:R-:W-:Y:S05]  /*82e0*/  @!P0 BRA `(.L_x_100) ;  /* 0xfffffffc00f08947 */ /* 0x004fea000383ffff */
[----:B------:R-:W-:Y:S05]  /*82f0*/  BRA `(.L_x_99) ;  /* 0xffffffdc00107947 */ /* 0x000fea000383ffff */
.L_x_108:
[----:B--2---:R2:W3:Y:S02]  /*8300*/  SYNCS.PHASECHK.TRANS64.TRYWAIT P0, [R3+URZ+0x50], R0 ;  /* 0x00005000030075a7 */ /* 0x0044e400080011ff */
[----:B---3--:R-:W-:Y:S05]  /*8310*/  @!P0 NANOSLEEP.SYNCS 0x989680 ;  /* 0x009896800000895d */ /* 0x008fea0003900000 */
[----:B------:R-:W3:Y:S02]  /*8320*/  @!P0 SYNCS.PHASECHK.TRANS64 P0, [R3+URZ+0x50], R0 ;  /* 0x00005000030085a7 */ /* 0x000ee400080010ff */
[----:B---3--:R-:W-:Y:S05]  /*8330*/  @!P0 BRA `(.L_x_108) ;  /* 0xfffffffc00f08947 */ /* 0x008fea000383ffff */
[----:B------:R-:W-:Y:S05]  /*8340*/  BRA `(.L_x_107) ;  /* 0xffffffe800047947 */ /* 0x000fea000383ffff */
        .weak           $__internal_0_$__cuda_sm10x_tcgen05_guardrail_trap_col_being_dealloced_not_returned_by_alloc
        .type           $__internal_0_$__cuda_sm10x_tcgen05_guardrail_trap_col_being_dealloced_not_returned_by_alloc,@function
        .size           $__internal_0_$__cuda_sm10x_tcgen05_guardrail_trap_col_being_dealloced_not_returned_by_alloc,($__internal_1_$__cuda_sm10x_tcgen05_guardrail_trap_phase_invalid_during_alloc - $__internal_0_$__cuda_sm10x_tcgen05_guardrail_trap_col_being_dealloced_not_returned_by_alloc)
$__internal_0_$__cuda_sm10x_tcgen05_guardrail_trap_col_being_dealloced_not_returned_by_alloc:
[----:B------:R-:W-:Y:S05]  /*8350*/  BPT.TRAP 0x1 ;  /* 0x000000040000795c */ /* 0x000fea0000300000 */
[----:B------:R-:W-:-:S04]  /*8360*/  HFMA2 R3, -RZ, RZ, 0, 0 ;  /* 0x00000000ff037431 */ /* 0x000fc800000001ff */
[----:B------:R-:W-:Y:S05]  /*8370*/  RET.REL.NODEC R2 `(_ZN7cutlass13device_kernelINS_4gemm6kernel13GemmUniversalIN4cute5tupleIJiiiiEEENS1_10collective13CollectiveMmaINS1_35MainloopSm100TmaUmmaWarpSpecializedILi5ELi2ELi4ENS5_IJNS4_1CILi2EEESB_NSA_ILi1EEEEEEEENS5_IJNSA_ILi64EEENSA_ILi128EEENSA_ILi32EEEEEEaNS5_IJlSC_lEEEaSJ_NS4_8TiledMMAINS4_8MMA_AtomIJNS4_15SM100_MMA_S8_SSIaaiLi64ELi128ELNS4_4UMMA5MajorE0ELSO_0ELNSN_8SaturateE0EEEEEENS4_6LayoutINS5_IJSC_SC_SC_EEENS5_IJNSA_ILi0EEESU_SU_EEEEENS5_IJNS4_10UnderscoreESX_SX_EEEEENS4_23SM90_TMA_LOAD_MULTICASTENS4_14ComposedLayoutINS4_7SwizzleILi1ELi4ELi3EEENS4_18smem_ptr_flag_bitsILi8EEENSS_INS5_IJNSA_ILi8EEESH_EEENS5_IJSH_SC_EEEEEEEvNS4_8identityES10_S1A_vS1B_EENS_8epilogue10collective18CollectiveEpilogueINS1D_23Sm100TmaWarpSpecializedILi2ELi2ELi32ELb0ELb0EEEJSI_NS5_IJNSS_ISF_SC_EES1I_EEEaSJ_aSJ_NS1D_6fusion15FusionCallbacksIS1H_NS1K_17LinearCombinationIaiaiLNS_15FloatRoundStyleE2EEESI_S1J_JEEENS4_5SM1004TMEM4LOAD26SM100_TMEM_LOAD_16dp32b32xENS4_13SM90_TMA_LOADENS11_INS12_ILi2ELi4ELi3EEES15_NSS_INS5_IJS16_SF_EEENS5_IJSF_SC_EEEEEEENS4_39AutoVectorizingCopyWithAssumedAlignmentILi128EEENS4_14SM90_TMA_STOREES1Z_S21_S21_EEEvvEEEEvNT_6ParamsE) ;  /* 0xffffff7c02207950 */ /* 0x000fea0003c3ffff */
        .weak           $__internal_1_$__cuda_sm10x_tcgen05_guardrail_trap_phase_invalid_during_alloc
        .type           $__internal_1_$__cuda_sm10x_tcgen05_guardrail_trap_phase_invalid_during_alloc,@function
        .size           $__internal_1_$__cuda_sm10x_tcgen05_guardrail_trap_phase_invalid_during_alloc,($__internal_2_$__cuda_sm10x_tcgen05_guardrail_trap_unallocated_columns_being_dealloced - $__internal_1_$__cuda_sm10x_tcgen05_guardrail_trap_phase_invalid_during_alloc)
$__internal_1_$__cuda_sm10x_tcgen05_guardrail_trap_phase_invalid_during_alloc:
[----:B------:R-:W-:Y:S05]  /*8380*/  BPT.TRAP 0x1 ;  /* 0x000000040000795c */ /* 0x000fea0000300000 */
[----:B------:R-:W-:-:S04]  /*8390*/  MOV R5, 0x0 ;  /* 0x0000000000057802 */ /* 0x000fc80000000f00 */
[----:B------:R-:W-:Y:S05]  /*83a0*/  RET.REL.NODEC R4 `(_ZN7cutlass13device_kernelINS_4gemm6kernel13GemmUniversalIN4cute5tupleIJiiiiEEENS1_10collective13CollectiveMmaINS1_35MainloopSm100TmaUmmaWarpSpecializedILi5ELi2ELi4ENS5_IJNS4_1CILi2EEESB_NSA_ILi1EEEEEEEENS5_IJNSA_ILi64EEENSA_ILi128EEENSA_ILi32EEEEEEaNS5_IJlSC_lEEEaSJ_NS4_8TiledMMAINS4_8MMA_AtomIJNS4_15SM100_MMA_S8_SSIaaiLi64ELi128ELNS4_4UMMA5MajorE0ELSO_0ELNSN_8SaturateE0EEEEEENS4_6LayoutINS5_IJSC_SC_SC_EEENS5_IJNSA_ILi0EEESU_SU_EEEEENS5_IJNS4_10UnderscoreESX_SX_EEEEENS4_23SM90_TMA_LOAD_MULTICASTENS4_14ComposedLayoutINS4_7SwizzleILi1ELi4ELi3EEENS4_18smem_ptr_flag_bitsILi8EEENSS_INS5_IJNSA_ILi8EEESH_EEENS5_IJSH_SC_EEEEEEEvNS4_8identityES10_S1A_vS1B_EENS_8epilogue10collective18CollectiveEpilogueINS1D_23Sm100TmaWarpSpecializedILi2ELi2ELi32ELb0ELb0EEEJSI_NS5_IJNSS_ISF_SC_EES1I_EEEaSJ_aSJ_NS1D_6fusion15FusionCallbacksIS1H_NS1K_17LinearCombinationIaiaiLNS_15FloatRoundStyleE2EEESI_S1J_JEEENS4_5SM1004TMEM4LOAD26SM100_TMEM_LOAD_16dp32b32xENS4_13SM90_TMA_LOADENS11_INS12_ILi2ELi4ELi3EEES15_NSS_INS5_IJS16_SF_EEENS5_IJSF_SC_EEEEEEENS4_39AutoVectorizingCopyWithAssumedAlignmentILi128EEENS4_14SM90_TMA_STOREES1Z_S21_S21_EEEvvEEEEvNT_6ParamsE) ;  /* 0xffffff7c04147950 */ /* 0x000fea0003c3ffff */
        .weak           $__internal_2_$__cuda_sm10x_tcgen05_guardrail_trap_unallocated_columns_being_dealloced
        .type           $__internal_2_$__cuda_sm10x_tcgen05_guardrail_trap_unallocated_columns_being_dealloced,@function
        .size           $__internal_2_$__cuda_sm10x_tcgen05_guardrail_trap_unallocated_columns_being_dealloced,(.L_x_152 - $__internal_2_$__cuda_sm10x_tcgen05_guardrail_trap_unallocated_columns_being_dealloced)
$__internal_2_$__cuda_sm10x_tcgen05_guardrail_trap_unallocated_columns_being_dealloced:
[----:B------:R-:W-:Y:S05]  /*83b0*/  BPT.TRAP 0x1 ;  /* 0x000000040000795c */ /* 0x000fea0000300000 */
[----:B------:R-:W-:-:S04]  /*83c0*/  HFMA2 R3, -RZ, RZ, 0, 0 ;  /* 0x00000000ff037431 */ /* 0x000fc800000001ff */
[----:B------:R-:W-:Y:S05]  /*83d0*/  RET.REL.NODEC R2 `(_ZN7cutlass13device_kernelINS_4gemm6kernel13GemmUniversalIN4cute5tupleIJiiiiEEENS1_10collective13CollectiveMmaINS1_35MainloopSm100TmaUmmaWarpSpecializedILi5ELi2ELi4ENS5_IJNS4_1CILi2EEESB_NSA_ILi1EEEEEEEENS5_IJNSA_ILi64EEENSA_ILi128EEENSA_ILi32EEEEEEaNS5_IJlSC_lEEEaSJ_NS4_8TiledMMAINS4_8MMA_AtomIJNS4_15SM100_MMA_S8_SSIaaiLi64ELi128ELNS4_4UMMA5MajorE0ELSO_0ELNSN_8SaturateE0EEEEEENS4_6LayoutINS5_IJSC_SC_SC_EEENS5_IJNSA_ILi0EEESU_SU_EEEEENS5_IJNS4_10UnderscoreESX_SX_EEEEENS4_23SM90_TMA_LOAD_MULTICASTENS4_14ComposedLayoutINS4_7SwizzleILi1ELi4ELi3EEENS4_18smem_ptr_flag_bitsILi8EEENSS_INS5_IJNSA_ILi8EEESH_EEENS5_IJSH_SC_EEEEEEEvNS4_8identityES10_S1A_vS1B_EENS_8epilogue10collective18CollectiveEpilogueINS1D_23Sm100TmaWarpSpecializedILi2ELi2ELi32ELb0ELb0EEEJSI_NS5_IJNSS_ISF_SC_EES1I_EEEaSJ_aSJ_NS1D_6fusion15FusionCallbacksIS1H_NS1K_17LinearCombinationIaiaiLNS_15FloatRoundStyleE2EEESI_S1J_JEEENS4_5SM1004TMEM4LOAD26SM100_TMEM_LOAD_16dp32b32xENS4_13SM90_TMA_LOADENS11_INS12_ILi2ELi4ELi3EEES15_NSS_INS5_IJS16_SF_EEENS5_IJSF_SC_EEEEEEENS4_39AutoVectorizingCopyWithAssumedAlignmentILi128EEENS4_14SM90_TMA_STOREES1Z_S21_S21_EEEvvEEEEvNT_6ParamsE) ;  /* 0xffffff7c02087950 */ /* 0x000fea0003c3ffff */
.L_x_151:
[----:B------:R-:W-:-:S00]  /*83e0*/  BRA `(.L_x_151) ;  /* 0xfffffffc00fc7947 */ /* 0x000fc0000383ffff */
[----:B------:R-:W-:-:S00]  /*83f0*/  NOP ;  /* 0x0000000000007918 */ /* 0x000fc00000000000 */
        /* <DEDUP_REMOVED lines=8> */
.L_x_152:


//--------------------- .nv.global.init           --------------------------
	.section	.nv.global.init,"aw",@progbits
.nv.global.init:
	.type		$str$27,@object
	.size		$str$27,($str$28 - $str$27)
$str$27:
        /*0000*/ 	.byte	0x28, 0x61, 0x64, 0x64, 0x72, 0x65, 0x73, 0x73, 0x20, 0x26, 0x20, 0x6d, 0x61, 0x73, 0x6b, 0x29
        /*0010*/ 	.byte	0x20, 0x3d, 0x3d, 0x20, 0x30, 0x00
	.type		$str$28,@object
	.size		$str$28,($str$26 - $str$28)
$str$28:
        /*0016*/ 	.byte	0x2f, 0x74, 0x6d, 0x70, 0x2f, 0x63, 0x75, 0x74, 0x6c, 0x61, 0x73, 0x73, 0x5f, 0x73, 0x77, 0x65
        /*0026*/ 	.byte	0x65, 0x70, 0x5f, 0x73, 0x72, 0x63, 0x2f, 0x69, 0x6e, 0x63, 0x6c, 0x75, 0x64, 0x65, 0x2f, 0x63
        /*0036*/ 	.byte	0x75, 0x74, 0x65, 0x2f, 0x70, 0x6f, 0x69, 0x6e, 0x74, 0x65, 0x72, 0x5f, 0x66, 0x6c, 0x61, 0x67
        /*0046*/ 	.byte	0x67, 0x65, 0x64, 0x2e, 0x68, 0x70, 0x70, 0x00
	.type		$str$26,@object
	.size		$str$26,($str$25 - $str$26)
$str$26:
        /*004e*/ 	.byte	0x2f, 0x74, 0x6d, 0x70, 0x2f, 0x63, 0x75, 0x74, 0x6c, 0x61, 0x73, 0x73, 0x5f, 0x73, 0x77, 0x65
        /*005e*/ 	.byte	0x65, 0x70, 0x5f, 0x73, 0x72, 0x63, 0x2f, 0x69, 0x6e, 0x63, 0x6c, 0x75, 0x64, 0x65, 0x2f, 0x63
        /*006e*/ 	.byte	0x75, 0x74, 0x65, 0x2f, 0x61, 0x74, 0x6f, 0x6d, 0x2f, 0x63, 0x6f, 0x70, 0x79, 0x5f, 0x74, 0x72
        /*007e*/ 	.byte	0x61, 0x69, 0x74, 0x73, 0x5f, 0x73, 0x6d, 0x31, 0x30, 0x30, 0x2e, 0x68, 0x70, 0x70, 0x00
	.type		$str$25,@object
	.size		$str$25,(__unnamed_1 - $str$25)
$str$25:
        /*008d*/ 	.byte	0x28, 0x28, 0x75, 0x69, 0x6e, 0x74, 0x33, 0x32, 0x5f, 0x74, 0x28, 0x74, 0x68, 0x72, 0x65, 0x61
        /*009d*/ 	.byte	0x64, 0x49, 0x64, 0x78, 0x2e, 0x78, 0x29, 0x20, 0x2f, 0x20, 0x33, 0x32, 0x29, 0x20, 0x25, 0x20
        /*00ad*/ 	.byte	0x34, 0x29, 0x20, 0x3d, 0x3d, 0x20, 0x28, 0x28, 0x28, 0x74, 0x6d, 0x65, 0x6d, 0x5f, 0x61, 0x64
        /*00bd*/ 	.byte	0x64, 0x72, 0x20, 0x3e, 0x3e, 0x20, 0x31, 0x36, 0x29, 0x20, 0x2f, 0x20, 0x33, 0x32, 0x29, 0x20
        /*00cd*/ 	.byte	0x25, 0x20, 0x34, 0x29, 0x00
	.type		__unnamed_1,@object
	.size		__unnamed_1,(__unnamed_2 - __unnamed_1)
__unnamed_1:
        /*00d2*/ 	.byte	0x61, 0x75, 0x74, 0x6f, 0x20, 0x63, 0x75, 0x74, 0x65, 0x3a, 0x3a, 0x61, 0x73, 0x5f, 0x70, 0x6f
        /* <DEDUP_REMOVED lines=24> */
        /*0262*/ 	.byte	0x00
	.type		__unnamed_2,@object
	.size		__unnamed_2,(.L_2 - __unnamed_2)
__unnamed_2:
        /* <DEDUP_REMOVED lines=41> */
.L_2:


//--------------------- .nv.shared._ZN7cutlass13device_kernelINS_4gemm6kernel13GemmUniversalIN4cute5tupleIJiiiiEEENS1_10collective13CollectiveMmaINS1_35MainloopSm100TmaUmmaWarpSpecializedILi5ELi2ELi4ENS5_IJNS4_1CILi2EEESB_NSA_ILi1EEEEEEEENS5_IJNSA_ILi64EEENSA_ILi128EEENSA_ILi32EEEEEEaNS5_IJlSC_lEEEaSJ_NS4_8TiledMMAINS4_8MMA_AtomIJNS4_15SM100_MMA_S8_SSIaaiLi64ELi128ELNS4_4UMMA5MajorE0ELSO_0ELNSN_8SaturateE0EEEEEENS4_6LayoutINS5_IJSC_SC_SC_EEENS5_IJNSA_ILi0EEESU_SU_EEEEENS5_IJNS4_10UnderscoreESX_SX_EEEEENS4_23SM90_TMA_LOAD_MULTICASTENS4_14ComposedLayoutINS4_7SwizzleILi1ELi4ELi3EEENS4_18smem_ptr_flag_bitsILi8EEENSS_INS5_IJNSA_ILi8EEESH_EEENS5_IJSH_SC_EEEEEEEvNS4_8identityES10_S1A_vS1B_EENS_8epilogue10collective18CollectiveEpilogueINS1D_23Sm100TmaWarpSpecializedILi2ELi2ELi32ELb0ELb0EEEJSI_NS5_IJNSS_ISF_SC_EES1I_EEEaSJ_aSJ_NS1D_6fusion15FusionCallbacksIS1H_NS1K_17LinearCombinationIaiaiLNS_15FloatRoundStyleE2EEESI_S1J_JEEENS4_5SM1004TMEM4LOAD26SM100_TMEM_LOAD_16dp32b32xENS4_13SM90_TMA_LOADENS11_INS12_ILi2ELi4ELi3EEES15_NSS_INS5_IJS16_SF_EEENS5_IJSF_SC_EEEEEEENS4_39AutoVectorizingCopyWithAssumedAlignmentILi128EEENS4_14SM90_TMA_STOREES1Z_S21_S21_EEEvvEEEEvNT_6ParamsE --------------------------
	.section	.nv.shared._ZN7cutlass13device_kernelINS_4gemm6kernel13GemmUniversalIN4cute5tupleIJiiiiEEENS1_10collective13CollectiveMmaINS1_35MainloopSm100TmaUmmaWarpSpecializedILi5ELi2ELi4ENS5_IJNS4_1CILi2EEESB_NSA_ILi1EEEEEEEENS5_IJNSA_ILi64EEENSA_ILi128EEENSA_ILi32EEEEEEaNS5_IJlSC_lEEEaSJ_NS4_8TiledMMAINS4_8MMA_AtomIJNS4_15SM100_MMA_S8_SSIaaiLi64ELi128ELNS4_4UMMA5MajorE0ELSO_0ELNSN_8SaturateE0EEEEEENS4_6LayoutINS5_IJSC_SC_SC_EEENS5_IJNSA_ILi0EEESU_SU_EEEEENS5_IJNS4_10UnderscoreESX_SX_EEEEENS4_23SM90_TMA_LOAD_MULTICASTENS4_14ComposedLayoutINS4_7SwizzleILi1ELi4ELi3EEENS4_18smem_ptr_flag_bitsILi8EEENSS_INS5_IJNSA_ILi8EEESH_EEENS5_IJSH_SC_EEEEEEEvNS4_8identityES10_S1A_vS1B_EENS_8epilogue10collective18CollectiveEpilogueINS1D_23Sm100TmaWarpSpecializedILi2ELi2ELi32ELb0ELb0EEEJSI_NS5_IJNSS_ISF_SC_EES1I_EEEaSJ_aSJ_NS1D_6fusion15FusionCallbacksIS1H_NS1K_17LinearCombinationIaiaiLNS_15FloatRoundStyleE2EEESI_S1J_JEEENS4_5SM1004TMEM4LOAD26SM100_TMEM_LOAD_16dp32b32xENS4_13SM90_TMA_LOADENS11_INS12_ILi2ELi4ELi3EEES15_NSS_INS5_IJS16_SF_EEENS5_IJSF_SC_EEEEEEENS4_39AutoVectorizingCopyWithAssumedAlignmentILi128EEENS4_14SM90_TMA_STOREES1Z_S21_S21_EEEvvEEEEvNT_6ParamsE,"aw",@nobits
	.sectionflags	@""
	.align	16
	.zero		1024


//--------------------- .nv.shared.reserved.0     --------------------------
	.section	.nv.shared.reserved.0,"aw",@nobits
	.weak		__nv_reservedSMEM_offset_0_alias
	.size		__nv_reservedSMEM_offset_0_alias, 0, 64
	.other		__nv_reservedSMEM_offset_0_alias,@"STO_CUDA_RESERVED_SHARED STV_DEFAULT"
__nv_reservedSMEM_offset_0_alias:
	.zero		0
.nv.shared.reserved.0:
	.zero		64
	.weak		__nv_reservedSMEM_tcgen05_partition
	.type		__nv_reservedSMEM_tcgen05_partition,@object
	.size		__nv_reservedSMEM_tcgen05_partition,(.L_0 - __nv_reservedSMEM_tcgen05_partition)
__nv_reservedSMEM_tcgen05_partition:
	.zero		32
.L_0:


//--------------------- .nv.global                --------------------------
	.section	.nv.global,"aw",@nobits
.nv.global:
	.type		_ZN40_INTERNAL_e9315a1f_4_k_cu_11a21eda_108124cute1_E,@object
	.size		_ZN40_INTERNAL_e9315a1f_4_k_cu_11a21eda_108124cute1_E,(_ZN40_INTERNAL_e9315a1f_4_k_cu_11a21eda_108124cuda3std3__45__cpo6cbeginE - _ZN40_INTERNAL_e9315a1f_4_k_cu_11a21eda_108124cute1_E)
_ZN40_INTERNAL_e9315a1f_4_k_cu_11a21eda_108124cute1_E:
	.zero		1
	.type		_ZN40_INTERNAL_e9315a1f_4_k_cu_11a21eda_108124cuda3std3__45__cpo6cbeginE,@object
	.size		_ZN40_INTERNAL_e9315a1f_4_k_cu_11a21eda_108124cuda3std3__45__cpo6cbeginE,(_ZN40_INTERNAL_e9315a1f_4_k_cu_11a21eda_108124cuda3std3__48in_placeE - _ZN40_INTERNAL_e9315a1f_4_k_cu_11a21eda_108124cuda3std3__45__cpo6cbeginE)
_ZN40_INTERNAL_e9315a1f_4_k_cu_11a21eda_108124cuda3std3__45__cpo6cbeginE:
	.zero		1
	.type		_ZN40_INTERNAL_e9315a1f_4_k_cu_11a21eda_108124cuda3std3__48in_placeE,@object
	.size		_ZN40_INTERNAL_e9315a1f_4_k_cu_11a21eda_108124cuda3std3__48in_placeE,(_ZN40_INTERNAL_e9315a1f_4_k_cu_11a21eda_108124cuda3std6ranges3__45__cpo9iter_moveE - _ZN40_INTERNAL_e9315a1f_4_k_cu_11a21eda_108124cuda3std3__48in_placeE)
_ZN40_INTERNAL_e9315a1f_4_k_cu_11a21eda_108124cuda3std3__48in_placeE:
	.zero		1
	.type		_ZN40_INTERNAL_e9315a1f_4_k_cu_11a21eda_108124cuda3std6ranges3__45__cpo9iter_moveE,@object
	.size		_ZN40_INTERNAL_e9315a1f_4_k_cu_11a21eda_108124cuda3std6ranges3__45__cpo9iter_moveE,(_ZN40_INTERNAL_e9315a1f_4_k_cu_11a21eda_108124cuda3std3__45__cpo5beginE - _ZN40_INTERNAL_e9315a1f_4_k_cu_11a21eda_108124cuda3std6ranges3__45__cpo9iter_moveE)
_ZN40_INTERNAL_e9315a1f_4_k_cu_11a21eda_108124cuda3std6ranges3__45__cpo9iter_moveE:
	.zero		1
	.type		_ZN40_INTERNAL_e9315a1f_4_k_cu_11a21eda_108124cuda3std3__45__cpo5beginE,@object
	.size		_ZN40_INTERNAL_e9315a1f_4_k_cu_11a21eda_108124cuda3std3__45__cpo5beginE,(_ZN40_INTERNAL_e9315a1f_4_k_cu_11a21eda_108124cuda3std3__442_GLOBAL__N__e9315a1f_4_k_cu_11a21eda_108126ignoreE - _ZN40_INTERNAL_e9315a1f_4_k_cu_11a21eda_108124cuda3std3__45__cpo5beginE)
_ZN40_INTERNAL_e9315a1f_4_k_cu_11a21eda_108124cuda3std3__45__cpo5beginE:
	.zero		1
	.type		_ZN40_INTERNAL_e9315a1f_4_k_cu_11a21eda_108124cuda3std3__442_GLOBAL__N__e9315a1f_4_k_cu_11a21eda_108126ignoreE,@object
	.size		_ZN40_INTERNAL_e9315a1f_4_k_cu_11a21eda_108124cuda3std3__442_GLOBAL__N__e9315a1f_4_k_cu_11a21eda_108126ignoreE,(_ZN40_INTERNAL_e9315a1f_4_k_cu_11a21eda_108124cute7productE - _ZN40_INTERNAL_e9315a1f_4_k_cu_11a21eda_108124cuda3std3__442_GLOBAL__N__e9315a1f_4_k_cu_11a21eda_108126ignoreE)
_ZN40_INTERNAL_e9315a1f_4_k_cu_11a21eda_108124cuda3std3__442_GLOBAL__N__e9315a1f_4_k_cu_11a21eda_108126ignoreE:
	.zero		1
	.type		_ZN40_INTERNAL_e9315a1f_4_k_cu_11a21eda_108124cute7productE,@object
	.size		_ZN40_INTERNAL_e9315a1f_4_k_cu_11a21eda_108124cute7productE,(_ZN40_INTERNAL_e9315a1f_4_k_cu_11a21eda_108124cuda3std3__45__cpo3endE - _ZN40_INTERNAL_e9315a1f_4_k_cu_11a21eda_108124cute7productE)
_ZN40_INTERNAL_e9315a1f_4_k_cu_11a21eda_108124cute7productE:
	.zero		1
	.type		_ZN40_INTERNAL_e9315a1f_4_k_cu_11a21eda_108124cuda3std3__45__cpo3endE,@object
	.size		_ZN40_INTERNAL_e9315a1f_4_k_cu_11a21eda_108124cuda3std3__45__cpo3endE,(_ZN40_INTERNAL_e9315a1f_4_k_cu_11a21eda_108124cuda3std3__419piecewise_constructE - _ZN40_INTERNAL_e9315a1f_4_k_cu_11a21eda_108124cuda3std3__45__cpo3endE)
_ZN40_INTERNAL_e9315a1f_4_k_cu_11a21eda_108124cuda3std3__45__cpo3endE:
	.zero		1
	.type		_ZN40_INTERNAL_e9315a1f_4_k_cu_11a21eda_108124cuda3std3__419piecewise_constructE,@object
	.size		_ZN40_INTERNAL_e9315a1f_4_k_cu_11a21eda_108124cuda3std3__419piecewise_constructE,(_ZN40_INTERNAL_e9315a1f_4_k_cu_11a21eda_108124cuda3std3__45__cpo4cendE - _ZN40_INTERNAL_e9315a1f_4_k_cu_11a21eda_108124cuda3std3__419piecewise_constructE)
_ZN40_INTERNAL_e9315a1f_4_k_cu_11a21eda_108124cuda3std3__419piecewise_constructE:
	.zero		1
	.type		_ZN40_INTERNAL_e9315a1f_4_k_cu_11a21eda_108124cuda3std3__45__cpo4cendE,@object
	.size		_ZN40_INTERNAL_e9315a1f_4_k_cu_11a21eda_108124cuda3std3__45__cpo4cendE,(_ZN40_INTERNAL_e9315a1f_4_k_cu_11a21eda_108124cuda3std6ranges3__45__cpo4swapE - _ZN40_INTERNAL_e9315a1f_4_k_cu_11a21eda_108124cuda3std3__45__cpo4cendE)
_ZN40_INTERNAL_e9315a1f_4_k_cu_11a21eda_108124cuda3std3__45__cpo4cendE:
	.zero		1
	.type		_ZN40_INTERNAL_e9315a1f_4_k_cu_11a21eda_108124cuda3std6ranges3__45__cpo4swapE,@object
	.size		_ZN40_INTERNAL_e9315a1f_4_k_cu_11a21eda_108124cuda3std6ranges3__45__cpo4swapE,(.L_10 - _ZN40_INTERNAL_e9315a1f_4_k_cu_11a21eda_108124cuda3std6ranges3__45__cpo4swapE)
_ZN40_INTERNAL_e9315a1f_4_k_cu_11a21eda_108124cuda3std6ranges3__45__cpo4swapE:
	.zero		1
.L_10:


//--------------------- .nv.constant0._ZN7cutlass13device_kernelINS_4gemm6kernel13GemmUniversalIN4cute5tupleIJiiiiEEENS1_10collective13CollectiveMmaINS1_35MainloopSm100TmaUmmaWarpSpecializedILi5ELi2ELi4ENS5_IJNS4_1CILi2EEESB_NSA_ILi1EEEEEEEENS5_IJNSA_ILi64EEENSA_ILi128EEENSA_ILi32EEEEEEaNS5_IJlSC_lEEEaSJ_NS4_8TiledMMAINS4_8MMA_AtomIJNS4_15SM100_MMA_S8_SSIaaiLi64ELi128ELNS4_4UMMA5MajorE0ELSO_0ELNSN_8SaturateE0EEEEEENS4_6LayoutINS5_IJSC_SC_SC_EEENS5_IJNSA_ILi0EEESU_SU_EEEEENS5_IJNS4_10UnderscoreESX_SX_EEEEENS4_23SM90_TMA_LOAD_MULTICASTENS4_14ComposedLayoutINS4_7SwizzleILi1ELi4ELi3EEENS4_18smem_ptr_flag_bitsILi8EEENSS_INS5_IJNSA_ILi8EEESH_EEENS5_IJSH_SC_EEEEEEEvNS4_8identityES10_S1A_vS1B_EENS_8epilogue10collective18CollectiveEpilogueINS1D_23Sm100TmaWarpSpecializedILi2ELi2ELi32ELb0ELb0EEEJSI_NS5_IJNSS_ISF_SC_EES1I_EEEaSJ_aSJ_NS1D_6fusion15FusionCallbacksIS1H_NS1K_17LinearCombinationIaiaiLNS_15FloatRoundStyleE2EEESI_S1J_JEEENS4_5SM1004TMEM4LOAD26SM100_TMEM_LOAD_16dp32b32xENS4_13SM90_TMA_LOADENS11_INS12_ILi2ELi4ELi3EEES15_NSS_INS5_IJS16_SF_EEENS5_IJSF_SC_EEEEEEENS4_39AutoVectorizingCopyWithAssumedAlignmentILi128EEENS4_14SM90_TMA_STOREES1Z_S21_S21_EEEvvEEEEvNT_6ParamsE --------------------------
	.section	.nv.constant0._ZN7cutlass13device_kernelINS_4gemm6kernel13GemmUniversalIN4cute5tupleIJiiiiEEENS1_10collective13CollectiveMmaINS1_35MainloopSm100TmaUmmaWarpSpecializedILi5ELi2ELi4ENS5_IJNS4_1CILi2EEESB_NSA_ILi1EEEEEEEENS5_IJNSA_ILi64EEENSA_ILi128EEENSA_ILi32EEEEEEaNS5_IJlSC_lEEEaSJ_NS4_8TiledMMAINS4_8MMA_AtomIJNS4_15SM100_MMA_S8_SSIaaiLi64ELi128ELNS4_4UMMA5MajorE0ELSO_0ELNSN_8SaturateE0EEEEEENS4_6LayoutINS5_IJSC_SC_SC_EEENS5_IJNSA_ILi0EEESU_SU_EEEEENS5_IJNS4_10UnderscoreESX_SX_EEEEENS4_23SM90_TMA_LOAD_MULTICASTENS4_14ComposedLayoutINS4_7SwizzleILi1ELi4ELi3EEENS4_18smem_ptr_flag_bitsILi8EEENSS_INS5_IJNSA_ILi8EEESH_EEENS5_IJSH_SC_EEEEEEEvNS4_8identityES10_S1A_vS1B_EENS_8epilogue10collective18CollectiveEpilogueINS1D_23Sm100TmaWarpSpecializedILi2ELi2ELi32ELb0ELb0EEEJSI_NS5_IJNSS_ISF_SC_EES1I_EEEaSJ_aSJ_NS1D_6fusion15FusionCallbacksIS1H_NS1K_17LinearCombinationIaiaiLNS_15FloatRoundStyleE2EEESI_S1J_JEEENS4_5SM1004TMEM4LOAD26SM100_TMEM_LOAD_16dp32b32xENS4_13SM90_TMA_LOADENS11_INS12_ILi2ELi4ELi3EEES15_NSS_INS5_IJS16_SF_EEENS5_IJSF_SC_EEEEEEENS4_39AutoVectorizingCopyWithAssumedAlignmentILi128EEENS4_14SM90_TMA_STOREES1Z_S21_S21_EEEvvEEEEvNT_6ParamsE,"a",@progbits
	.sectionflags	@""
	.align	4
.nv.constant0._ZN7cutlass13device_kernelINS_4gemm6kernel13GemmUniversalIN4cute5tupleIJiiiiEEENS1_10collective13CollectiveMmaINS1_35MainloopSm100TmaUmmaWarpSpecializedILi5ELi2ELi4ENS5_IJNS4_1CILi2EEESB_NSA_ILi1EEEEEEEENS5_IJNSA_ILi64EEENSA_ILi128EEENSA_ILi32EEEEEEaNS5_IJlSC_lEEEaSJ_NS4_8TiledMMAINS4_8MMA_AtomIJNS4_15SM100_MMA_S8_SSIaaiLi64ELi128ELNS4_4UMMA5MajorE0ELSO_0ELNSN_8SaturateE0EEEEEENS4_6LayoutINS5_IJSC_SC_SC_EEENS5_IJNSA_ILi0EEESU_SU_EEEEENS5_IJNS4_10UnderscoreESX_SX_EEEEENS4_23SM90_TMA_LOAD_MULTICASTENS4_14ComposedLayoutINS4_7SwizzleILi1ELi4ELi3EEENS4_18smem_ptr_flag_bitsILi8EEENSS_INS5_IJNSA_ILi8EEESH_EEENS5_IJSH_SC_EEEEEEEvNS4_8identityES10_S1A_vS1B_EENS_8epilogue10collective18CollectiveEpilogueINS1D_23Sm100TmaWarpSpecializedILi2ELi2ELi32ELb0ELb0EEEJSI_NS5_IJNSS_ISF_SC_EES1I_EEEaSJ_aSJ_NS1D_6fusion15FusionCallbacksIS1H_NS1K_17LinearCombinationIaiaiLNS_15FloatRoundStyleE2EEESI_S1J_JEEENS4_5SM1004TMEM4LOAD26SM100_TMEM_LOAD_16dp32b32xENS4_13SM90_TMA_LOADENS11_INS12_ILi2ELi4ELi3EEES15_NSS_INS5_IJS16_SF_EEENS5_IJSF_SC_EEEEEEENS4_39AutoVectorizingCopyWithAssumedAlignmentILi128EEENS4_14SM90_TMA_STOREES1Z_S21_S21_EEEvvEEEEvNT_6ParamsE:
	.zero		2944


//--------------------- SYMBOLS --------------------------

	.type		.nv.reservedSmem.offset0,@object
	.size		.nv.reservedSmem.offset0,0x4
	.type		.nv.reservedSmem.cap,@object
	.size		.nv.reservedSmem.cap,0x4
	.type		__assertfail,@function
